def matmul_kernel(
    a_ptr,
    b_ptr,
    c_ptr,
    M,
    N,
    K,
    stride_am,
    stride_ak,
    stride_bk,
    stride_bn,
    stride_cm,
    stride_cn,
    BLOCK_M: tl.constexpr,
    BLOCK_N: tl.constexpr,
    BLOCK_K: tl.constexpr,
    GROUP_M: tl.constexpr,
):
    pid = tl.program_id(axis=0)
    num_pid_m = tl.cdiv(M, BLOCK_M)
    num_pid_n = tl.cdiv(N, BLOCK_N)
    num_pid_in_group = GROUP_M * num_pid_n
    group_id = pid // num_pid_in_group
    first_pid_m = group_id * GROUP_M
    group_size_m = min(num_pid_m - first_pid_m, GROUP_M)
    pid_m = first_pid_m + ((pid % num_pid_in_group) % group_size_m)
    pid_n = (pid % num_pid_in_group) // group_size_m

    offs_am = (pid_m * BLOCK_M + tl.arange(0, BLOCK_M)) % M
    offs_bn = (pid_n * BLOCK_N + tl.arange(0, BLOCK_N)) % N
    offs_k = tl.arange(0, BLOCK_K)
    a_ptrs = a_ptr + offs_am[:, None] * stride_am + offs_k[None, :] * stride_ak
    b_ptrs = b_ptr + offs_k[:, None] * stride_bk + offs_bn[None, :] * stride_bn

    acc = tl.zeros((BLOCK_M, BLOCK_N), dtype=tl.float32)
    for kk in range(0, tl.cdiv(K, BLOCK_K)):
        a = tl.load(a_ptrs, mask=offs_k[None, :] < K - kk * BLOCK_K, other=0.0)
        b = tl.load(b_ptrs, mask=offs_k[:, None] < K - kk * BLOCK_K, other=0.0)
        acc = tl.dot(a, b, acc)
        a_ptrs += BLOCK_K * stride_ak
        b_ptrs += BLOCK_K * stride_bk

    c = acc.to(c_ptr.dtype.element_ty)
    offs_cm = pid_m * BLOCK_M + tl.arange(0, BLOCK_M)
    offs_cn = pid_n * BLOCK_N + tl.arange(0, BLOCK_N)
    c_ptrs = c_ptr + offs_cm[:, None] * stride_cm + offs_cn[None, :] * stride_cn
    mask = (offs_cm[:, None] < M) & (offs_cn[None, :] < N)
    tl.store(c_ptrs, c, mask=mask)

# config = {"BLOCK_K": 32, "BLOCK_M": 256, "BLOCK_N": 64, "GROUP_M": 8, "arch": "sm_100", "dtype": "fp16", "num_ctas": 2, "num_stages": 3, "num_warps": 4}
# arch = sm_100


// ===== COMPILED SASS (sm_100a) =====

	.target	sm_100a

	.elftype	@"ET_EXEC"


//--------------------- .note.nv.tkinfo           --------------------------
	.section	.note.nv.tkinfo,"",@"SHT_NOTE"
	.sectionflags	@"SHF_NOTE_NV_TKINFO"
	.tkinfo
        /*0018*/ 	.word	0x00000081
        /*0030*/ 	.string	""
        /*0030*/ 	.string	"ptxas-blackwell"
        /*0030*/ 	.string	"Cuda compilation tools, release 12.9, V12.9.86"
        /*0030*/ 	.string	"Build cuda_12.9.r12.9/compiler.36037853_0"
        /*0030*/ 	.string	"-v  -suppress-debug-info  -lineinfo  -arch sm_100a "



//--------------------- .note.nv.cuver            --------------------------
	.section	.note.nv.cuver,"",@"SHT_NOTE"
	.sectionflags	@"SHF_NOTE_NV_CUVER"
        /*0018*/ 	.short	0x0001
        /*001a*/ 	.short	0x0064
        /*001c*/ 	.short	0x0001
        /*001e*/ 	.short	0x0000
        /*0020*/ 	.short	0x0001
        /*0022*/ 	.short	0x0000


//--------------------- .nv.info                  --------------------------
	.section	.nv.info,"",@"SHT_CUDA_INFO"
	.align	4


	//----- nvinfo : EIATTR_REGCOUNT
	.align		4
        /*0000*/ 	.byte	0x04, 0x2f
        /*0002*/ 	.short	(.L_6 - .L_5)
	.align		4
.L_5:
        /*0004*/ 	.word	index@(matmul_kernel)
        /*0008*/ 	.word	0x0000007f


	//----- nvinfo : EIATTR_FRAME_SIZE
	.align		4
.L_6:
        /*000c*/ 	.byte	0x04, 0x11
        /*000e*/ 	.short	(.L_8 - .L_7)
	.align		4
.L_7:
        /*0010*/ 	.word	index@($__internal_2_$__cuda_sm10x_tcgen05_guardrail_trap_unallocated_columns_being_dealloced)
        /*0014*/ 	.word	0x00000000


	//----- nvinfo : EIATTR_FRAME_SIZE
	.align		4
.L_8:
        /*0018*/ 	.byte	0x04, 0x11
        /*001a*/ 	.short	(.L_10 - .L_9)
	.align		4
.L_9:
        /*001c*/ 	.word	index@($__internal_1_$__cuda_sm10x_tcgen05_guardrail_trap_phase_invalid_during_alloc)
        /*0020*/ 	.word	0x00000000


	//----- nvinfo : EIATTR_FRAME_SIZE
	.align		4
.L_10:
        /*0024*/ 	.byte	0x04, 0x11
        /*0026*/ 	.short	(.L_12 - .L_11)
	.align		4
.L_11:
        /*0028*/ 	.word	index@($__internal_0_$__cuda_sm10x_tcgen05_guardrail_trap_col_being_dealloced_not_returned_by_alloc)
        /*002c*/ 	.word	0x00000000


	//----- nvinfo : EIATTR_FRAME_SIZE
	.align		4
.L_12:
        /*0030*/ 	.byte	0x04, 0x11
        /*0032*/ 	.short	(.L_14 - .L_13)
	.align		4
.L_13:
        /*0034*/ 	.word	index@(matmul_kernel)
        /*0038*/ 	.word	0x00000000


	//----- nvinfo : EIATTR_MIN_STACK_SIZE
	.align		4
.L_14:
        /*003c*/ 	.byte	0x04, 0x12
        /*003e*/ 	.short	(.L_16 - .L_15)
	.align		4
.L_15:
        /*0040*/ 	.word	index@(matmul_kernel)
        /*0044*/ 	.word	0x00000000
.L_16:


//--------------------- .nv.info.matmul_kernel    --------------------------
	.section	.nv.info.matmul_kernel,"",@"SHT_CUDA_INFO"
	.sectionflags	@""
	.align	4


	//----- nvinfo : EIATTR_CUDA_API_VERSION
	.align		4
        /*0000*/ 	.byte	0x04, 0x37
        /*0002*/ 	.short	(.L_18 - .L_17)
.L_17:
        /*0004*/ 	.word	0x00000081


	//----- nvinfo : EIATTR_KPARAM_INFO
	.align		4
.L_18:
        /*0008*/ 	.byte	0x04, 0x17
        /*000a*/ 	.short	(.L_20 - .L_19)
.L_19:
        /*000c*/ 	.word	0x00000000
        /*0010*/ 	.short	0x000d
        /*0012*/ 	.short	0x0048
        /*0014*/ 	.byte	0x00, 0xf4, 0x21, 0x00


	//----- nvinfo : EIATTR_KPARAM_INFO
	.align		4
.L_20:
        /*0018*/ 	.byte	0x04, 0x17
        /*001a*/ 	.short	(.L_22 - .L_21)
.L_21:
        /*001c*/ 	.word	0x00000000
        /*0020*/ 	.short	0x000c
        /*0022*/ 	.short	0x0040
        /*0024*/ 	.byte	0x00, 0xf4, 0x21, 0x00


	//----- nvinfo : EIATTR_KPARAM_INFO
	.align		4
.L_22:
        /*0028*/ 	.byte	0x04, 0x17
        /*002a*/ 	.short	(.L_24 - .L_23)
.L_23:
        /*002c*/ 	.word	0x00000000
        /*0030*/ 	.short	0x000b
        /*0032*/ 	.short	0x0038
        /*0034*/ 	.byte	0x00, 0xf0, 0x11, 0x00


	//----- nvinfo : EIATTR_KPARAM_INFO
	.align		4
.L_24:
        /*0038*/ 	.byte	0x04, 0x17
        /*003a*/ 	.short	(.L_26 - .L_25)
.L_25:
        /*003c*/ 	.word	0x00000000
        /*0040*/ 	.short	0x000a
        /*0042*/ 	.short	0x0034
        /*0044*/ 	.byte	0x00, 0xf0, 0x11, 0x00


	//----- nvinfo : EIATTR_KPARAM_INFO
	.align		4
.L_26:
        /*0048*/ 	.byte	0x04, 0x17
        /*004a*/ 	.short	(.L_28 - .L_27)
.L_27:
        /*004c*/ 	.word	0x00000000
        /*0050*/ 	.short	0x0009
        /*0052*/ 	.short	0x0030
        /*0054*/ 	.byte	0x00, 0xf0, 0x11, 0x00


	//----- nvinfo : EIATTR_KPARAM_INFO
	.align		4
.L_28:
        /*0058*/ 	.byte	0x04, 0x17
        /*005a*/ 	.short	(.L_30 - .L_29)
.L_29:
        /*005c*/ 	.word	0x00000000
        /*0060*/ 	.short	0x0008
        /*0062*/ 	.short	0x002c
        /*0064*/ 	.byte	0x00, 0xf0, 0x11, 0x00


	//----- nvinfo : EIATTR_KPARAM_INFO
	.align		4
.L_30:
        /*0068*/ 	.byte	0x04, 0x17
        /*006a*/ 	.short	(.L_32 - .L_31)
.L_31:
        /*006c*/ 	.word	0x00000000
        /*0070*/ 	.short	0x0007
        /*0072*/ 	.short	0x0028
        /*0074*/ 	.byte	0x00, 0xf0, 0x11, 0x00


	//----- nvinfo : EIATTR_KPARAM_INFO
	.align		4
.L_32:
        /*0078*/ 	.byte	0x04, 0x17
        /*007a*/ 	.short	(.L_34 - .L_33)
.L_33:
        /*007c*/ 	.word	0x00000000
        /*0080*/ 	.short	0x0006
        /*0082*/ 	.short	0x0024
        /*0084*/ 	.byte	0x00, 0xf0, 0x11, 0x00


	//----- nvinfo : EIATTR_KPARAM_INFO
	.align		4
.L_34:
        /*0088*/ 	.byte	0x04, 0x17
        /*008a*/ 	.short	(.L_36 - .L_35)
.L_35:
        /*008c*/ 	.word	0x00000000
        /*0090*/ 	.short	0x0005
        /*0092*/ 	.short	0x0020
        /*0094*/ 	.byte	0x00, 0xf0, 0x11, 0x00


	//----- nvinfo : EIATTR_KPARAM_INFO
	.align		4
.L_36:
        /*0098*/ 	.byte	0x04, 0x17
        /*009a*/ 	.short	(.L_38 - .L_37)
.L_37:
        /*009c*/ 	.word	0x00000000
        /*00a0*/ 	.short	0x0004
        /*00a2*/ 	.short	0x001c
        /*00a4*/ 	.byte	0x00, 0xf0, 0x11, 0x00


	//----- nvinfo : EIATTR_KPARAM_INFO
	.align		4
.L_38:
        /*00a8*/ 	.byte	0x04, 0x17
        /*00aa*/ 	.short	(.L_40 - .L_39)
.L_39:
        /*00ac*/ 	.word	0x00000000
        /*00b0*/ 	.short	0x0003
        /*00b2*/ 	.short	0x0018
        /*00b4*/ 	.byte	0x00, 0xf0, 0x11, 0x00


	//----- nvinfo : EIATTR_KPARAM_INFO
	.align		4
.L_40:
        /*00b8*/ 	.byte	0x04, 0x17
        /*00ba*/ 	.short	(.L_42 - .L_41)
.L_41:
        /*00bc*/ 	.word	0x00000000
        /*00c0*/ 	.short	0x0002
        /*00c2*/ 	.short	0x0010
        /*00c4*/ 	.byte	0x00, 0xf4, 0x21, 0x00


	//----- nvinfo : EIATTR_KPARAM_INFO
	.align		4
.L_42:
        /*00c8*/ 	.byte	0x04, 0x17
        /*00ca*/ 	.short	(.L_44 - .L_43)
.L_43:
        /*00cc*/ 	.word	0x00000000
        /*00d0*/ 	.short	0x0001
        /*00d2*/ 	.short	0x0008
        /*00d4*/ 	.byte	0x00, 0xf4, 0x21, 0x00


	//----- nvinfo : EIATTR_KPARAM_INFO
	.align		4
.L_44:
        /*00d8*/ 	.byte	0x04, 0x17
        /*00da*/ 	.short	(.L_46 - .L_45)
.L_45:
        /*00dc*/ 	.word	0x00000000
        /*00e0*/ 	.short	0x0000
        /*00e2*/ 	.short	0x0000
        /*00e4*/ 	.byte	0x00, 0xf4, 0x21, 0x00


	//----- nvinfo : EIATTR_EXPLICIT_CLUSTER
	.align		4
.L_46:
        /*00e8*/ 	.byte	0x01, 0x3e
	.zero		2


	//----- nvinfo : EIATTR_CTA_PER_CLUSTER
	.align		4
        /*00ec*/ 	.byte	0x04, 0x3d
        /*00ee*/ 	.short	(.L_48 - .L_47)
.L_47:
        /*00f0*/ 	.word	0x00000002
        /*00f4*/ 	.word	0x00000001
        /*00f8*/ 	.word	0x00000001


	//----- nvinfo : EIATTR_AT_ENTRY_FRAGMENTS
	.align		4
.L_48:
        /*00fc*/ 	.byte	0x04, 0x4f
        /*00fe*/ 	.short	(.L_50 - .L_49)


	//   ....[0]....
.L_49:
        /*0100*/ 	.word	0x00000004


	//   ....[1]....
        /*0104*/ 	.word	0x00000005


	//----- nvinfo : EIATTR_RESERVED_SMEM_USED
	.align		4
.L_50:
        /*0108*/ 	.byte	0x01, 0x41
	.zero		2


	//----- nvinfo : EIATTR_SPARSE_MMA_MASK
	.align		4
        /*010c*/ 	.byte	0x03, 0x50
        /*010e*/ 	.short	0x0000


	//----- nvinfo : EIATTR_TCGEN05_2CTA_USED
	.align		4
        /*0110*/ 	.byte	0x01, 0x52
	.zero		2


	//----- nvinfo : EIATTR_MAXREG_COUNT
	.align		4
        /*0114*/ 	.byte	0x03, 0x1b
        /*0116*/ 	.short	0x00ff


	//----- nvinfo : EIATTR_NUM_BARRIERS
	.align		4
        /*0118*/ 	.byte	0x02, 0x4c
        /*011a*/ 	.byte	0x01
	.zero		1


	//----- nvinfo : EIATTR_INT_WARP_WIDE_INSTR_OFFSETS
	.align		4
        /*011c*/ 	.byte	0x04, 0x31
        /*011e*/ 	.short	(.L_52 - .L_51)


	//   ....[0]....
.L_51:
        /*0120*/ 	.word	0x00001510


	//   ....[1]....
        /*0124*/ 	.word	0x00001540


	//   ....[2]....
        /*0128*/ 	.word	0x00002ae0


	//   ....[3]....
        /*012c*/ 	.word	0x000065d0


	//   ....[4]....
        /*0130*/ 	.word	0x00006620


	//----- nvinfo : EIATTR_COOP_GROUP_MASK_REGIDS
	.align		4
.L_52:
        /*0134*/ 	.byte	0x04, 0x29
        /*0136*/ 	.short	(.L_54 - .L_53)


	//   ....[0]....
.L_53:
        /*0138*/ 	.word	0xffffffff


	//   ....[1]....
        /*013c*/ 	.word	0xffffffff


	//   ....[2]....
        /*0140*/ 	.word	0xffffffff


	//   ....[3]....
        /*0144*/ 	.word	0xffffffff


	//----- nvinfo : EIATTR_COOP_GROUP_INSTR_OFFSETS
	.align		4
.L_54:
        /*0148*/ 	.byte	0x04, 0x28
        /*014a*/ 	.short	(.L_56 - .L_55)


	//   ....[0]....
.L_55:
        /*014c*/ 	.word	0x00000060


	//   ....[1]....
        /*0150*/ 	.word	0x00000660


	//   ....[2]....
        /*0154*/ 	.word	0x00006460


	//   ....[3]....
        /*0158*/ 	.word	0x000066d0


	//----- nvinfo : EIATTR_VRC_CTA_INIT_COUNT
	.align		4
.L_56:
        /*015c*/ 	.byte	0x02, 0x4a
        /*015e*/ 	.byte	0x80
	.zero		1


	//----- nvinfo : EIATTR_MBARRIER_INSTR_OFFSETS
	.align		4
        /*0160*/ 	.byte	0x04, 0x39
        /*0162*/ 	.short	(.L_58 - .L_57)


	//   ....[0]....
.L_57:
        /*0164*/ 	.word	0x000002e0
        /*0168*/ 	.word	0x00000007
        /*016c*/ 	.word	0x00000000
        /*0170*/ 	.short	0x010a
        /*0172*/ 	.byte	0xff
	.zero		1


	//   ....[1]....
        /*0174*/ 	.word	0x00000300
        /*0178*/ 	.word	0x00000007
        /*017c*/ 	.word	0x00000000
        /*0180*/ 	.short	0x010a
        /*0182*/ 	.byte	0xff
	.zero		1


	//   ....[2]....
        /*0184*/ 	.word	0x000004d0
        /*0188*/ 	.word	0x00000009
        /*018c*/ 	.word	0x00000000
        /*0190*/ 	.short	0x010a
        /*0192*/ 	.byte	0xff
	.zero		1


	//   ....[3]....
        /*0194*/ 	.word	0x000004f0
        /*0198*/ 	.word	0x00000009
        /*019c*/ 	.word	0x00000000
        /*01a0*/ 	.short	0x010a
        /*01a2*/ 	.byte	0xff
	.zero		1


	//   ....[4]....
        /*01a4*/ 	.word	0x000005e0
        /*01a8*/ 	.word	0x00000005
        /*01ac*/ 	.word	0x00000000
        /*01b0*/ 	.short	0x0101
        /*01b2*/ 	.byte	0xff
	.zero		1


	//   ....[5]....
        /*01b4*/ 	.word	0x00001700
        /*01b8*/ 	.word	0x000000ff
        /*01bc*/ 	.word	0x00000000
        /*01c0*/ 	.short	0x0100
        /*01c2*/ 	.byte	0x0b
	.zero		1


	//   ....[6]....
        /*01c4*/ 	.word	0x00002b20
        /*01c8*/ 	.word	0x000000ff
        /*01cc*/ 	.word	0x00001008
        /*01d0*/ 	.short	0x0100
        /*01d2*/ 	.byte	0x0f
	.zero		1


	//   ....[7]....
        /*01d4*/ 	.word	0x00004130
        /*01d8*/ 	.word	0x000000ff
        /*01dc*/ 	.word	0x00000000
        /*01e0*/ 	.short	0x010a
        /*01e2*/ 	.byte	0x0b
	.zero		1


	//   ....[8]....
        /*01e4*/ 	.word	0x00004760
        /*01e8*/ 	.word	0x000000ff
        /*01ec*/ 	.word	0x00000000
        /*01f0*/ 	.short	0x010a
        /*01f2*/ 	.byte	0x0b
	.zero		1


	//   ....[9]....
        /*01f4*/ 	.word	0x00004890
        /*01f8*/ 	.word	0x000000ff
        /*01fc*/ 	.word	0x00001000
        /*0200*/ 	.short	0x0108
        /*0202*/ 	.byte	0x0f
	.zero		1


	//   ....[10]....
        /*0204*/ 	.word	0x00004920
        /*0208*/ 	.word	0x000000ff
        /*020c*/ 	.word	0x00001008
        /*0210*/ 	.short	0x0108
        /*0212*/ 	.byte	0x0f
	.zero		1


	//   ....[11]....
        /*0214*/ 	.word	0x00006700
        /*0218*/ 	.word	0x00000007
        /*021c*/ 	.word	0x00000000
        /*0220*/ 	.short	0x010a
        /*0222*/ 	.byte	0xff
	.zero		1


	//   ....[12]....
        /*0224*/ 	.word	0x00006760
        /*0228*/ 	.word	0x00000009
        /*022c*/ 	.word	0x00000000
        /*0230*/ 	.short	0x010a
        /*0232*/ 	.byte	0xff
	.zero		1


	//   ....[13]....
        /*0234*/ 	.word	0x000067b0
        /*0238*/ 	.word	0x000000ff
        /*023c*/ 	.word	0x00000000
        /*0240*/ 	.short	0x010a
        /*0242*/ 	.byte	0x0b
	.zero		1


	//   ....[14]....
        /*0244*/ 	.word	0x000067e0
        /*0248*/ 	.word	0x000000ff
        /*024c*/ 	.word	0x00000000
        /*0250*/ 	.short	0x010a
        /*0252*/ 	.byte	0x0b
	.zero		1


	//----- nvinfo : EIATTR_NUM_MBARRIERS
	.align		4
.L_58:
        /*0254*/ 	.byte	0x03, 0x38
        /*0256*/ 	.short	0x0002


	//----- nvinfo : EIATTR_EXIT_INSTR_OFFSETS
	.align		4
        /*0258*/ 	.byte	0x04, 0x1c
        /*025a*/ 	.short	(.L_60 - .L_59)


	//   ....[0]....
.L_59:
        /*025c*/ 	.word	0x000066e0


	//----- nvinfo : EIATTR_REQNTID
	.align		4
.L_60:
        /*0260*/ 	.byte	0x04, 0x10
        /*0262*/ 	.short	(.L_62 - .L_61)
.L_61:
        /*0264*/ 	.word	0x00000080
        /*0268*/ 	.word	0x00000001
        /*026c*/ 	.word	0x00000001


	//----- nvinfo : EIATTR_CRS_STACK_SIZE
	.align		4
.L_62:
        /*0270*/ 	.byte	0x04, 0x1e
        /*0272*/ 	.short	(.L_64 - .L_63)
.L_63:
        /*0274*/ 	.word	0x00000000


	//----- nvinfo : EIATTR_CBANK_PARAM_SIZE
	.align		4
.L_64:
        /*0278*/ 	.byte	0x03, 0x19
        /*027a*/ 	.short	0x0050


	//----- nvinfo : EIATTR_PARAM_CBANK
	.align		4
        /*027c*/ 	.byte	0x04, 0x0a
        /*027e*/ 	.short	(.L_66 - .L_65)
	.align		4
.L_65:
        /*0280*/ 	.word	index@(.nv.constant0.matmul_kernel)
        /*0284*/ 	.short	0x0380
        /*0286*/ 	.short	0x0050


	//----- nvinfo : EIATTR_SW_WAR
	.align		4
.L_66:
        /*0288*/ 	.byte	0x04, 0x36
        /*028a*/ 	.short	(.L_68 - .L_67)
.L_67:
        /*028c*/ 	.word	0x00000008
.L_68:


//--------------------- .nv.compat                --------------------------
	.section	.nv.compat,"",@"SHT_CUDA_COMPAT_INFO"
	.align	4
        /*0000*/ 	.byte	0x02, 0x02, 0x02, 0x00, 0x02, 0x05, 0x05, 0x00, 0x02, 0x03, 0x00, 0x00, 0x02, 0x06, 0x01, 0x00


//--------------------- .nv.callgraph             --------------------------
	.section	.nv.callgraph,"",@"SHT_CUDA_CALLGRAPH"
	.align	4
	.sectionentsize	8
	.align		4
        /*0000*/ 	.word	0x00000000
	.align		4
        /*0004*/ 	.word	0xffffffff
	.align		4
        /*0008*/ 	.word	0x00000000
	.align		4
        /*000c*/ 	.word	0xfffffffe
	.align		4
        /*0010*/ 	.word	0x00000000
	.align		4
        /*0014*/ 	.word	0xfffffffd
	.align		4
        /*0018*/ 	.word	0x00000000
	.align		4
        /*001c*/ 	.word	0xfffffffc


//--------------------- .text.matmul_kernel       --------------------------
	.section	.text.matmul_kernel,"ax",@progbits
	.align	128
        .global         matmul_kernel
        .type           matmul_kernel,@function
        .size           matmul_kernel,(.L_x_29 - matmul_kernel)
        .other          matmul_kernel,@"STO_CUDA_ENTRY STV_DEFAULT"
matmul_kernel:
.text.matmul_kernel:
[----:B------:R-:W0:Y:S01]  /*0000*/  LDC R1, c[0x0][0x37c] ;  /* 0x0000df00ff017b82 */ /* 0x000e220000000800 */
[----:B------:R-:W1:Y:S01]  /*0010*/  S2R R34, SR_TID.X ;  /* 0x0000000000227919 */ /* 0x000e620000002100 */
[----:B------:R-:W2:Y:S01]  /*0020*/  LDCU.64 UR16, c[0x0][0x358] ;  /* 0x00006b00ff1077ac */ /* 0x000ea20008000a00 */
[----:B-1----:R-:W-:-:S13]  /*0030*/  ISETP.GE.U32.AND P1, PT, R34, 0x20, PT ;  /* 0x000000202200780c */ /* 0x002fda0003f26070 */
[----:B--2---:R-:W-:Y:S05]  /*0040*/  @P1 BRA `(.L_x_0) ;  /* 0x0000000400881947 */ /* 0x004fea0003800000 */
[----:B------:R-:W1:Y:S01]  /*0050*/  S2R R11, SR_CgaCtaId ;  /* 0x00000000000b7919 */ /* 0x000e620000008800 */
[----:B------:R-:W-:Y:S01]  /*0060*/  NOP ;  /* 0x0000000000007918 */ /* 0x000fe20000000000 */
[----:B------:R-:W-:-:S04]  /*0070*/  MOV R0, 0x40 ;  /* 0x0000004000007802 */ /* 0x000fc80000000f00 */
[----:B-1----:R-:W-:Y:S02]  /*0080*/  LEA R2, R11, R0, 0x18 ;  /* 0x000000000b027211 */ /* 0x002fe400078ec0ff */
[----:B------:R-:W-:-:S04]  /*0090*/  MOV R0, 0x400 ;  /* 0x0000040000007802 */ /* 0x000fc80000000f00 */
[----:B------:R-:W1:Y:S01]  /*00a0*/  LDS.U8 R2, [R2] ;  /* 0x0000000002027984 */ /* 0x000e620000000000 */
[----:B------:R-:W-:Y:S02]  /*00b0*/  LEA R0, R11, R0, 0x18 ;  /* 0x000000000b007211 */ /* 0x000fe400078ec0ff */
[----:B-1----:R-:W-:-:S13]  /*00c0*/  ISETP.NE.AND P0, PT, R2, RZ, PT ;  /* 0x000000ff0200720c */ /* 0x002fda0003f05270 */
[----:B------:R-:W-:Y:S05]  /*00d0*/  @P0 BRA `(.L_x_1) ;  /* 0x00000004004c0947 */ /* 0x000fea0003800000 */
[C---:B------:R-:W-:Y:S02]  /*00e0*/  LOP3.LUT R2, R11.reuse, 0x1, RZ, 0xc0, !PT ;  /* 0x000000010b027812 */ /* 0x040fe400078ec0ff */
[----:B------:R-:W-:Y:S02]  /*00f0*/  LOP3.LUT R5, R11, 0x1, RZ, 0x3c, !PT ;  /* 0x000000010b057812 */ /* 0x000fe400078e3cff */
[----:B------:R-:W-:-:S13]  /*0100*/  ISETP.NE.U32.AND P0, PT, R2, 0x1, PT ;  /* 0x000000010200780c */ /* 0x000fda0003f05070 */
[----:B------:R-:W-:Y:S05]  /*0110*/  @!P0 BRA `(.L_x_2) ;  /* 0x0000000000c08947 */ /* 0x000fea0003800000 */
[----:B------:R-:W-:Y:S01]  /*0120*/  ELECT P2, URZ, PT ;  /* 0x0000000000ff782f */ /* 0x000fe20003840000 */
[----:B------:R-:W-:-:S12]  /*0130*/  BSSY B0, `(.L_x_2) ;  /* 0x000002e000007945 */ /* 0x000fd80003800000 */
[----:B------:R-:W-:Y:S05]  /*0140*/  @!P2 BRA `(.L_x_3) ;  /* 0x0000000000b0a947 */ /* 0x000fea0003800000 */
[----:B------:R-:W-:-:S05]  /*0150*/  UMOV UR4, 0x4 ;  /* 0x0000000400047882 */ /* 0x000fca0000000000 */
[----:B------:R-:W-:Y:S04]  /*0160*/  DEPBAR.LE SB1, 0x36 ;  /* 0x00009d800000791a */ /* 0x000fe80000000000 */
[----:B------:R-:W1:Y:S02]  /*0170*/  UTCATOMSWS.2CTA.FIND_AND_SET.ALIGN UP0, UR4, UR4 ;  /* 0x00000004000475e3 */ /* 0x000e640008200800 */
[----:B-1----:R-:W-:Y:S01]  /*0180*/  PLOP3.LUT P2, PT, PT, PT, UP0, 0x80, 0x8 ;  /* 0x000000000008781c */ /* 0x002fe20003f4f008 */
[----:B------:R-:W-:-:S03]  /*0190*/  IMAD.U32 R4, RZ, RZ, UR4 ;  /* 0x00000004ff047e24 */ /* 0x000fc6000f8e00ff */
[----:B------:R-:W-:-:S04]  /*01a0*/  SEL R2, RZ, 0xffffffff, !P2 ;  /* 0xffffffffff027807 */ /* 0x000fc80005000000 */
[----:B------:R-:W-:-:S13]  /*01b0*/  ISETP.NE.AND P2, PT, R2, RZ, PT ;  /* 0x000000ff0200720c */ /* 0x000fda0003f45270 */
[----:B------:R-:W-:Y:S05]  /*01c0*/  @P2 BRA `(.L_x_4) ;  /* 0x0000000000242947 */ /* 0x000fea0003800000 */
.L_x_5:
[----:B------:R-:W-:Y:S05]  /*01d0*/  NANOSLEEP 0x64 ;  /* 0x000000640000795d */ /* 0x000fea0003800000 */
[----:B------:R-:W-:-:S05]  /*01e0*/  UMOV UR4, 0x4 ;  /* 0x0000000400047882 */ /* 0x000fca0000000000 */
[----:B------:R-:W-:Y:S04]  /*01f0*/  DEPBAR.LE SB1, 0x36 ;  /* 0x00009d800000791a */ /* 0x000fe80000000000 */
[----:B------:R-:W1:Y:S02]  /*0200*/  UTCATOMSWS.2CTA.FIND_AND_SET.ALIGN UP0, UR4, UR4 ;  /* 0x00000004000475e3 */ /* 0x000e640008200800 */
[----:B-1----:R-:W-:Y:S01]  /*0210*/  PLOP3.LUT P2, PT, PT, PT, UP0, 0x80, 0x8 ;  /* 0x000000000008781c */ /* 0x002fe20003f4f008 */
[----:B------:R-:W-:-:S03]  /*0220*/  IMAD.U32 R4, RZ, RZ, UR4 ;  /* 0x00000004ff047e24 */ /* 0x000fc6000f8e00ff */
[----:B------:R-:W-:-:S04]  /*0230*/  SEL R2, RZ, 0xffffffff, !P2 ;  /* 0xffffffffff027807 */ /* 0x000fc80005000000 */
[----:B------:R-:W-:-:S13]  /*0240*/  ISETP.NE.AND P2, PT, R2, RZ, PT ;  /* 0x000000ff0200720c */ /* 0x000fda0003f45270 */
[----:B------:R-:W-:Y:S05]  /*0250*/  @!P2 BRA `(.L_x_5) ;  /* 0xfffffffc00dca947 */ /* 0x000fea000383ffff */
.L_x_4:
[----:B------:R-:W-:Y:S01]  /*0260*/  MOV R2, 0x60 ;  /* 0x0000006000027802 */ /* 0x000fe20000000f00 */
[----:B------:R-:W-:Y:S01]  /*0270*/  IMAD.MOV.U32 R10, RZ, RZ, 0x4 ;  /* 0x00000004ff0a7424 */ /* 0x000fe200078e00ff */
[----:B------:R-:W-:Y:S01]  /*0280*/  MOV R3, 0x58 ;  /* 0x0000005800037802 */ /* 0x000fe20000000f00 */
[----:B------:R-:W-:Y:S01]  /*0290*/  IMAD.MOV.U32 R13, RZ, RZ, 0xf ;  /* 0x0000000fff0d7424 */ /* 0x000fe200078e00ff */
[C---:B------:R-:W-:Y:S02]  /*02a0*/  LEA R6, R11.reuse, R2, 0x18 ;  /* 0x000000020b067211 */ /* 0x040fe400078ec0ff */
[----:B------:R-:W-:-:S03]  /*02b0*/  LEA R7, R11, R3, 0x18 ;  /* 0x000000030b077211 */ /* 0x000fc600078ec0ff */
[----:B------:R-:W1:Y:S02]  /*02c0*/  LDS R2, [R6] ;  /* 0x0000000006027984 */ /* 0x000e640000000800 */
[----:B-1----:R-:W-:-:S04]  /*02d0*/  IMAD.U32 R2, R2, -0x80000000, RZ ;  /* 0x8000000002027824 */ /* 0x002fc800078e00ff */
[----:B------:R-:W1:Y:S02]  /*02e0*/  SYNCS.PHASECHK.TRANS64.TRYWAIT P2, [R7+URZ], R2 ;  /* 0x00000002070075a7 */ /* 0x000e6400080411ff */
[----:B-1----:R-:W-:Y:S05]  /*02f0*/  @P2 BRA `(.L_x_6) ;  /* 0x0000000000082947 */ /* 0x002fea0003800000 */
[----:B------:R-:W1:Y:S02]  /*0300*/  SYNCS.PHASECHK.TRANS64.TRYWAIT P2, [R7+URZ], R2 ;  /* 0x00000002070075a7 */ /* 0x000e6400080411ff */
[----:B-1----:R-:W-:Y:S05]  /*0310*/  @!P2 BRA `(.L_x_7) ;  /* 0x0000006000f4a947 */ /* 0x002fea0003800000 */
.L_x_6:
[C---:B------:R-:W-:Y:S01]  /*0320*/  PRMT R9, R5.reuse, 0x654, R7 ;  /* 0x0000065405097816 */ /* 0x040fe20000000007 */
[C---:B-1----:R-:W-:Y:S01]  /*0330*/  IMAD.SHL.U32 R3, R4.reuse, 0x20, RZ ;  /* 0x0000002004037824 */ /* 0x042fe200078e00ff */
[----:B------:R-:W-:Y:S01]  /*0340*/  PRMT R8, R5, 0x654, R0 ;  /* 0x0000065405087816 */ /* 0x000fe20000000000 */
[----:B------:R-:W-:Y:S01]  /*0350*/  IMAD.MOV.U32 R12, RZ, RZ, 0x1 ;  /* 0x00000001ff0c7424 */ /* 0x000fe200078e00ff */
[----:B------:R1:W-:Y:S01]  /*0360*/  SYNCS.ARRIVE.TRANS64.RED RZ, [R9+URZ], R10 ;  /* 0x0000000a09ff79a7 */ /* 0x0003e200080004ff */
[----:B------:R-:W-:Y:S01]  /*0370*/  VIADD R7, R4, 0x10 ;  /* 0x0000001004077836 */ /* 0x000fe20000000000 */
[----:B------:R2:W-:Y:S01]  /*0380*/  STS [R0], R3 ;  /* 0x0000000300007388 */ /* 0x0005e20000000800 */
[----:B------:R-:W-:-:S03]  /*0390*/  SHF.L.U32 R2, R13, R4, RZ ;  /* 0x000000040d027219 */ /* 0x000fc600000006ff */
[----:B------:R-:W-:Y:S01]  /*03a0*/  SHF.L.U32 R7, R12, R7, RZ ;  /* 0x000000070c077219 */ /* 0x000fe200000006ff */
[----:B------:R2:W-:Y:S01]  /*03b0*/  STAS [R8.64], R4 ;  /* 0x0000000408007dbd */ /* 0x0005e2000c0008ff */
[----:B-1----:R-:W-:Y:S02]  /*03c0*/  MOV R10, 0x50 ;  /* 0x00000050000a7802 */ /* 0x002fe40000000f00 */
[----:B------:R-:W-:Y:S02]  /*03d0*/  LOP3.LUT R2, R7, R2, RZ, 0xfc, !PT ;  /* 0x0000000207027212 */ /* 0x000fe400078efcff */
[----:B------:R-:W-:-:S05]  /*03e0*/  LEA R7, R11, R10, 0x18 ;  /* 0x0000000a0b077211 */ /* 0x000fca00078ec0ff */
[----:B------:R2:W-:Y:S04]  /*03f0*/  ATOMS.OR RZ, [R7], R2 ;  /* 0x0000000207ff738c */ /* 0x0005e80003000000 */
[----:B------:R2:W-:Y:S02]  /*0400*/  ATOMS.XOR RZ, [R6], R12 ;  /* 0x0000000c06ff738c */ /* 0x0005e40003800000 */
.L_x_3:
[----:B------:R-:W-:Y:S05]  /*0410*/  BSYNC B0 ;  /* 0x0000000000007941 */ /* 0x000fea0003800000 */
.L_x_2:
[----:B------:R-:W-:Y:S05]  /*0420*/  @P0 BRA `(.L_x_8) ;  /* 0x0000000000880947 */ /* 0x000fea0003800000 */
[----:B------:R-:W-:Y:S05]  /*0430*/  WARPSYNC.ALL ;  /* 0x0000000000007948 */ /* 0x000fea0003800000 */
[----:B------:R-:W-:Y:S01]  /*0440*/  NOP ;  /* 0x0000000000007918 */ /* 0x000fe20000000000 */
[----:B------:R-:W-:-:S13]  /*0450*/  ELECT P0, URZ, PT ;  /* 0x0000000000ff782f */ /* 0x000fda0003800000 */
[----:B------:R-:W-:Y:S05]  /*0460*/  @!P0 BRA `(.L_x_8) ;  /* 0x0000000000788947 */ /* 0x000fea0003800000 */
[----:B--2---:R-:W-:Y:S02]  /*0470*/  MOV R2, 0x60 ;  /* 0x0000006000027802 */ /* 0x004fe40000000f00 */
[----:B------:R-:W-:Y:S02]  /*0480*/  MOV R4, 0x58 ;  /* 0x0000005800047802 */ /* 0x000fe40000000f00 */
        /* <DEDUP_REMOVED lines=8> */
.L_x_9:
[----:B------:R-:W2:Y:S01]  /*0510*/  LDS R2, [R0] ;  /* 0x0000000000027984 */ /* 0x000ea20000000800 */
[----:B------:R-:W-:Y:S01]  /*0520*/  IMAD.MOV.U32 R7, RZ, RZ, 0xf ;  /* 0x0000000fff077424 */ /* 0x000fe200078e00ff */
[----:B------:R-:W-:Y:S01]  /*0530*/  PRMT R5, R5, 0x654, R9 ;  /* 0x0000065405057816 */ /* 0x000fe20000000009 */
[----:B------:R-:W-:Y:S02]  /*0540*/  IMAD.MOV.U32 R13, RZ, RZ, 0x1 ;  /* 0x00000001ff0d7424 */ /* 0x000fe400078e00ff */
[C---:B-12---:R-:W-:Y:S02]  /*0550*/  IMAD.SHL.U32 R3, R2.reuse, 0x20, RZ ;  /* 0x0000002002037824 */ /* 0x046fe400078e00ff */
[----:B------:R-:W-:Y:S01]  /*0560*/  VIADD R4, R2, 0x10 ;  /* 0x0000001002047836 */ /* 0x000fe20000000000 */
[----:B------:R-:W-:Y:S02]  /*0570*/  SHF.L.U32 R2, R7, R2, RZ ;  /* 0x0000000207027219 */ /* 0x000fe400000006ff */
[----:B------:R1:W-:Y:S02]  /*0580*/  STS [R0], R3 ;  /* 0x0000000300007388 */ /* 0x0003e40000000800 */
[----:B------:R-:W-:-:S02]  /*0590*/  SHF.L.U32 R7, R13, R4, RZ ;  /* 0x000000040d077219 */ /* 0x000fc400000006ff */
[----:B------:R-:W-:Y:S02]  /*05a0*/  MOV R4, 0x50 ;  /* 0x0000005000047802 */ /* 0x000fe40000000f00 */
[----:B------:R-:W-:Y:S02]  /*05b0*/  LOP3.LUT R2, R7, R2, RZ, 0xfc, !PT ;  /* 0x0000000207027212 */ /* 0x000fe400078efcff */
[----:B------:R-:W-:-:S05]  /*05c0*/  LEA R11, R11, R4, 0x18 ;  /* 0x000000040b0b7211 */ /* 0x000fca00078ec0ff */
[----:B------:R1:W-:Y:S01]  /*05d0*/  ATOMS.OR RZ, [R11], R2 ;  /* 0x000000020bff738c */ /* 0x0003e20003000000 */
[----:B------:R1:W-:Y:S03]  /*05e0*/  SYNCS.ARRIVE.TRANS64.RED.A1T0 RZ, [R5+URZ], RZ ;  /* 0x000000ff05ff79a7 */ /* 0x0003e600081004ff */
[----:B------:R1:W-:Y:S01]  /*05f0*/  ATOMS.XOR RZ, [R6], R13 ;  /* 0x0000000d06ff738c */ /* 0x0003e20003800000 */
[----:B------:R-:W-:Y:S05]  /*0600*/  BRA `(.L_x_8) ;  /* 0x0000000000107947 */ /* 0x000fea0003800000 */
.L_x_1:
[----:B------:R-:W-:Y:S01]  /*0610*/  IMAD.MOV.U32 R3, RZ, RZ, -0x1 ;  /* 0xffffffffff037424 */ /* 0x000fe200078e00ff */
[----:B------:R-:W-:-:S04]  /*0620*/  MOV R2, 0x650 ;  /* 0x0000065000027802 */ /* 0x000fc80000000f00 */
[----:B------:R1:W-:Y:S03]  /*0630*/  STS [R0], R3 ;  /* 0x0000000300007388 */ /* 0x0003e60000000800 */
[----:B01----:R-:W-:Y:S05]  /*0640*/  CALL.REL.NOINC `($__internal_1_$__cuda_sm10x_tcgen05_guardrail_trap_phase_invalid_during_alloc) ;  /* 0x00000060007c7944 */ /* 0x003fea0003c00000 */
.L_x_8:
[----:B------:R-:W-:Y:S05]  /*0650*/  WARPSYNC.ALL ;  /* 0x0000000000007948 */ /* 0x000fea0003800000 */
[----:B------:R-:W-:Y:S01]  /*0660*/  NOP ;  /* 0x0000000000007918 */ /* 0x000fe20000000000 */
.L_x_0:
[----:B------:R-:W3:Y:S08]  /*0670*/  LDC.64 R60, c[0x0][0x398] ;  /* 0x0000e600ff3c7b82 */ /* 0x000ef00000000a00 */
[----:B------:R-:W4:Y:S02]  /*0680*/  S2UR UR5, SR_CgaSize ;  /* 0x00000000000579c3 */ /* 0x000f240000008a00 */
[----:B----4-:R-:W-:-:S12]  /*0690*/  UIMAD UR5, UR5, -0xa0, URZ ;  /* 0xffffff60050578a4 */ /* 0x010fd8000f8e02ff */
[----:B------:R-:W4:Y:S01]  /*06a0*/  LDCU UR5, c[0x0][UR5+0x2b0] ;  /* 0x00005600050577ac */ /* 0x000f220008000800 */
[----:B------:R-:W5:Y:S01]  /*06b0*/  S2R R38, SR_CgaCtaId ;  /* 0x0000000000267919 */ /* 0x000f620000008800 */
[----:B------:R-:W-:Y:S01]  /*06c0*/  SHF.R.U32.HI R39, RZ, 0x5, R34 ;  /* 0x00000005ff277819 */ /* 0x000fe20000011622 */
[----:B------:R-:W1:Y:S01]  /*06d0*/  LDCU.128 UR20, c[0x0][0x380] ;  /* 0x00007000ff1477ac */ /* 0x000e620008000c00 */
[----:B------:R-:W2:Y:S08]  /*06e0*/  S2UR UR4, SR_CTAID.X ;  /* 0x00000000000479c3 */ /* 0x000eb00000002500 */
[----:B------:R-:W0:Y:S01]  /*06f0*/  LDC.64 R72, c[0x0][0x3a8] ;  /* 0x0000ea00ff487b82 */ /* 0x000e220000000a00 */
[----:B-123--:R-:W-:Y:S01]  /*0700*/  VIADD R0, R61, 0x3f ;  /* 0x0000003f3d007836 */ /* 0x00efe20000000000 */
[----:B------:R-:W-:-:S04]  /*0710*/  IABS R10, R60 ;  /* 0x0000003c000a7213 */ /* 0x000fc80000000000 */
[----:B------:R-:W-:Y:S02]  /*0720*/  SHF.R.S32.HI R3, RZ, 0x1f, R0 ;  /* 0x0000001fff037819 */ /* 0x000fe40000011400 */
[----:B------:R-:W-:Y:S01]  /*0730*/  I2FP.F32.U32 R5, UR4 ;  /* 0x0000000400057c45 */ /* 0x000fe20008201000 */
[----:B------:R-:W1:Y:S01]  /*0740*/  S2UR UR4, SR_CgaCtaId ;  /* 0x00000000000479c3 */ /* 0x000e620000008800 */
[----:B------:R-:W-:-:S03]  /*0750*/  LEA.HI R3, R3, R0, RZ, 0x6 ;  /* 0x0000000003037211 */ /* 0x000fc600078f30ff */
[----:B----4-:R-:W-:Y:S01]  /*0760*/  FMUL R5, R5, UR5 ;  /* 0x0000000505057c20 */ /* 0x010fe20008400000 */
[----:B------:R-:W-:-:S05]  /*0770*/  SHF.R.S32.HI R3, RZ, 0x6, R3 ;  /* 0x00000006ff037819 */ /* 0x000fca0000011403 */
[----:B------:R-:W-:Y:S01]  /*0780*/  IMAD.SHL.U32 R4, R3, 0x8, RZ ;  /* 0x0000000803047824 */ /* 0x000fe200078e00ff */
[----:B------:R-:W-:Y:S04]  /*0790*/  F2I.U32.TRUNC.NTZ R5, R5 ;  /* 0x0000000500057305 */ /* 0x000fe8000020f000 */
[----:B------:R-:W-:-:S04]  /*07a0*/  IABS R7, R4 ;  /* 0x0000000400077213 */ /* 0x000fc80000000000 */
[----:B------:R-:W2:Y:S08]  /*07b0*/  I2F.RP R0, R7 ;  /* 0x0000000700007306 */ /* 0x000eb00000209400 */
[----:B--2---:R-:W2:Y:S02]  /*07c0*/  MUFU.RCP R0, R0 ;  /* 0x0000000000007308 */ /* 0x004ea40000001000 */
[----:B--2---:R-:W-:Y:S01]  /*07d0*/  VIADD R2, R0, 0xffffffe ;  /* 0x0ffffffe00027836 */ /* 0x004fe20000000000 */
[----:B------:R-:W-:-:S05]  /*07e0*/  IABS R0, R5 ;  /* 0x0000000500007213 */ /* 0x000fca0000000000 */
[----:B------:R2:W3:Y:S02]  /*07f0*/  F2I.FTZ.U32.TRUNC.NTZ R3, R2 ;  /* 0x0000000200037305 */ /* 0x0004e4000021f000 */
[----:B--2---:R-:W-:Y:S02]  /*0800*/  IMAD.MOV.U32 R2, RZ, RZ, RZ ;  /* 0x000000ffff027224 */ /* 0x004fe400078e00ff */
[----:B---3--:R-:W-:-:S04]  /*0810*/  IMAD.MOV R6, RZ, RZ, -R3 ;  /* 0x000000ffff067224 */ /* 0x008fc800078e0a03 */
[----:B------:R-:W-:Y:S01]  /*0820*/  IMAD R9, R6, R7, RZ ;  /* 0x0000000706097224 */ /* 0x000fe200078e02ff */
[----:B------:R-:W-:-:S03]  /*0830*/  IABS R6, R4 ;  /* 0x0000000400067213 */ /* 0x000fc60000000000 */
[----:B------:R-:W-:-:S04]  /*0840*/  IMAD.HI.U32 R3, R3, R9, R2 ;  /* 0x0000000903037227 */ /* 0x000fc800078e0002 */
[----:B------:R-:W-:Y:S02]  /*0850*/  IMAD.MOV R2, RZ, RZ, -R6 ;  /* 0x000000ffff027224 */ /* 0x000fe400078e0a06 */
[----:B------:R-:W-:-:S04]  /*0860*/  IMAD.HI.U32 R3, R3, R0, RZ ;  /* 0x0000000003037227 */ /* 0x000fc800078e00ff */
[----:B------:R-:W-:Y:S01]  /*0870*/  IMAD R0, R3, R2, R0 ;  /* 0x0000000203007224 */ /* 0x000fe200078e0200 */
[----:B------:R-:W-:Y:S04]  /*0880*/  BAR.SYNC.DEFER_BLOCKING 0x0 ;  /* 0x0000000000007b1d */ /* 0x000fe80000010000 */
[----:B------:R-:W-:-:S13]  /*0890*/  ISETP.GT.U32.AND P2, PT, R7, R0, PT ;  /* 0x000000000700720c */ /* 0x000fda0003f44070 */
[----:B------:R-:W-:Y:S02]  /*08a0*/  @!P2 IMAD.IADD R0, R0, 0x1, -R7 ;  /* 0x000000010000a824 */ /* 0x000fe400078e0a07 */
[----:B------:R-:W-:Y:S01]  /*08b0*/  @!P2 VIADD R3, R3, 0x1 ;  /* 0x000000010303a836 */ /* 0x000fe20000000000 */
[----:B------:R-:W-:Y:S02]  /*08c0*/  ISETP.NE.AND P2, PT, R4, RZ, PT ;  /* 0x000000ff0400720c */ /* 0x000fe40003f45270 */
[----:B------:R-:W-:Y:S02]  /*08d0*/  ISETP.GE.U32.AND P0, PT, R0, R7, PT ;  /* 0x000000070000720c */ /* 0x000fe40003f06070 */
[----:B------:R-:W-:-:S04]  /*08e0*/  LOP3.LUT R0, R5, R4, RZ, 0x3c, !PT ;  /* 0x0000000405007212 */ /* 0x000fc800078e3cff */
[----:B------:R-:W-:Y:S01]  /*08f0*/  ISETP.GE.AND P3, PT, R0, RZ, PT ;  /* 0x000000ff0000720c */ /* 0x000fe20003f66270 */
[----:B------:R-:W-:-:S06]  /*0900*/  VIADD R0, R60, 0xff ;  /* 0x000000ff3c007836 */ /* 0x000fcc0000000000 */
[----:B------:R-:W-:-:S04]  /*0910*/  @P0 VIADD R3, R3, 0x1 ;  /* 0x0000000103030836 */ /* 0x000fc80000000000 */
[----:B------:R-:W-:Y:S01]  /*0920*/  IMAD.MOV.U32 R2, RZ, RZ, R3 ;  /* 0x000000ffff027224 */ /* 0x000fe200078e0003 */
[----:B------:R-:W-:-:S03]  /*0930*/  SHF.R.S32.HI R3, RZ, 0x1f, R0 ;  /* 0x0000001fff037819 */ /* 0x000fc60000011400 */
[----:B------:R-:W-:Y:S01]  /*0940*/  @!P3 IMAD.MOV R2, RZ, RZ, -R2 ;  /* 0x000000ffff02b224 */ /* 0x000fe200078e0a02 */
[----:B------:R-:W-:Y:S02]  /*0950*/  @!P2 LOP3.LUT R2, RZ, R4, RZ, 0x33, !PT ;  /* 0x00000004ff02a212 */ /* 0x000fe400078e33ff */
[----:B------:R-:W-:-:S03]  /*0960*/  LEA.HI R3, R3, R0, RZ, 0x8 ;  /* 0x0000000003037211 */ /* 0x000fc600078f40ff */
[----:B------:R-:W-:Y:S02]  /*0970*/  IMAD.SHL.U32 R8, R2, 0x8, RZ ;  /* 0x0000000802087824 */ /* 0x000fe400078e00ff */
[----:B------:R-:W-:-:S03]  /*0980*/  IMAD.MOV R2, RZ, RZ, -R2 ;  /* 0x000000ffff027224 */ /* 0x000fc600078e0a02 */
[----:B------:R-:W-:Y:S01]  /*0990*/  LEA.HI.SX32 R3, R3, -R8, 0x18 ;  /* 0x8000000803037211 */ /* 0x000fe200078fc2ff */
[----:B------:R-:W-:-:S03]  /*09a0*/  IMAD R6, R4, R2, R5 ;  /* 0x0000000204067224 */ /* 0x000fc600078e0205 */
[----:B------:R-:W-:-:S04]  /*09b0*/  VIMNMX R11, PT, PT, R3, 0x8, PT ;  /* 0x00000008030b7848 */ /* 0x000fc80003fe0100 */
[-C--:B------:R-:W-:Y:S02]  /*09c0*/  IABS R7, R11.reuse ;  /* 0x0000000b00077213 */ /* 0x080fe40000000000 */
[----:B------:R-:W-:Y:S02]  /*09d0*/  IABS R4, R11 ;  /* 0x0000000b00047213 */ /* 0x000fe40000000000 */
[----:B------:R-:W2:Y:S08]  /*09e0*/  I2F.RP R0, R7 ;  /* 0x0000000700007306 */ /* 0x000eb00000209400 */
[----:B--2---:R-:W2:Y:S02]  /*09f0*/  MUFU.RCP R0, R0 ;  /* 0x0000000000007308 */ /* 0x004ea40000001000 */
[----:B--2---:R-:W-:-:S02]  /*0a00*/  VIADD R3, R0, 0xffffffe ;  /* 0x0ffffffe00037836 */ /* 0x004fc40000000000 */
[----:B------:R-:W-:-:S04]  /*0a10*/  IMAD.MOV R0, RZ, RZ, -R4 ;  /* 0x000000ffff007224 */ /* 0x000fc800078e0a04 */
[----:B------:R-:W2:Y:S02]  /*0a20*/  F2I.FTZ.U32.TRUNC.NTZ R3, R3 ;  /* 0x0000000300037305 */ /* 0x000ea4000021f000 */
[----:B--2---:R-:W-:-:S04]  /*0a30*/  IMAD.MOV R9, RZ, RZ, -R3 ;  /* 0x000000ffff097224 */ /* 0x004fc800078e0a03 */
[----:B------:R-:W-:Y:S01]  /*0a40*/  IMAD.MOV.U32 R2, RZ, RZ, R9 ;  /* 0x000000ffff027224 */ /* 0x000fe200078e0009 */
[----:B------:R-:W-:-:S03]  /*0a50*/  IABS R9, R6 ;  /* 0x0000000600097213 */ /* 0x000fc60000000000 */
[----:B------:R-:W-:Y:S02]  /*0a60*/  IMAD R5, R2, R7, RZ ;  /* 0x0000000702057224 */ /* 0x000fe400078e02ff */
[----:B------:R-:W-:-:S04]  /*0a70*/  IMAD.MOV.U32 R2, RZ, RZ, RZ ;  /* 0x000000ffff027224 */ /* 0x000fc800078e00ff */
[----:B------:R-:W-:Y:S02]  /*0a80*/  IMAD.HI.U32 R2, R3, R5, R2 ;  /* 0x0000000503027227 */ /* 0x000fe400078e0002 */
[----:B------:R-:W2:Y:S04]  /*0a90*/  I2F.RP R3, R10 ;  /* 0x0000000a00037306 */ /* 0x000ea80000209400 */
[----:B------:R-:W-:-:S04]  /*0aa0*/  IMAD.HI.U32 R2, R2, R9, RZ ;  /* 0x0000000902027227 */ /* 0x000fc800078e00ff */
[----:B------:R-:W-:-:S05]  /*0ab0*/  IMAD R0, R2, R0, R9 ;  /* 0x0000000002007224 */ /* 0x000fca00078e0209 */
[----:B------:R-:W-:Y:S01]  /*0ac0*/  ISETP.GT.U32.AND P2, PT, R7, R0, PT ;  /* 0x000000000700720c */ /* 0x000fe20003f44070 */
[----:B--2---:R-:W2:-:S12]  /*0ad0*/  MUFU.RCP R3, R3 ;  /* 0x0000000300037308 */ /* 0x004e980000001000 */
[----:B------:R-:W-:Y:S02]  /*0ae0*/  @!P2 IMAD.IADD R0, R0, 0x1, -R7 ;  /* 0x000000010000a824 */ /* 0x000fe400078e0a07 */
[----:B------:R-:W-:Y:S01]  /*0af0*/  @!P2 VIADD R2, R2, 0x1 ;  /* 0x000000010202a836 */ /* 0x000fe20000000000 */
[----:B------:R-:W-:Y:S02]  /*0b00*/  ISETP.NE.AND P2, PT, R11, RZ, PT ;  /* 0x000000ff0b00720c */ /* 0x000fe40003f45270 */
[----:B------:R-:W-:Y:S01]  /*0b10*/  ISETP.GE.U32.AND P0, PT, R0, R7, PT ;  /* 0x000000070000720c */ /* 0x000fe20003f06070 */
[----:B--2---:R-:W-:Y:S01]  /*0b20*/  VIADD R4, R3, 0xffffffe ;  /* 0x0ffffffe03047836 */ /* 0x004fe20000000000 */
[----:B------:R-:W-:Y:S02]  /*0b30*/  LOP3.LUT R0, R6, R11, RZ, 0x3c, !PT ;  /* 0x0000000b06007212 */ /* 0x000fe400078e3cff */
[----:B------:R-:W-:Y:S01]  /*0b40*/  IABS R3, R61 ;  /* 0x0000003d00037213 */ /* 0x000fe20000000000 */
[----:B------:R2:W3:Y:S01]  /*0b50*/  F2I.FTZ.U32.TRUNC.NTZ R5, R4 ;  /* 0x0000000400057305 */ /* 0x0004e2000021f000 */
[----:B------:R-:W-:-:S07]  /*0b60*/  ISETP.GE.AND P3, PT, R0, RZ, PT ;  /* 0x000000ff0000720c */ /* 0x000fce0003f66270 */
[----:B------:R-:W-:Y:S02]  /*0b70*/  @P0 VIADD R2, R2, 0x1 ;  /* 0x0000000102020836 */ /* 0x000fe40000000000 */
[----:B--2---:R-:W-:Y:S02]  /*0b80*/  IMAD.MOV.U32 R4, RZ, RZ, RZ ;  /* 0x000000ffff047224 */ /* 0x004fe400078e00ff */
[----:B------:R-:W-:Y:S02]  /*0b90*/  IMAD.MOV.U32 R12, RZ, RZ, R2 ;  /* 0x000000ffff0c7224 */ /* 0x000fe400078e0002 */
[----:B-----5:R-:W-:Y:S02]  /*0ba0*/  IMAD.SHL.U32 R2, R38, 0x80, RZ ;  /* 0x0000008026027824 */ /* 0x020fe400078e00ff */
[----:B------:R-:W-:Y:S01]  /*0bb0*/  @!P3 IMAD.MOV R12, RZ, RZ, -R12 ;  /* 0x000000ffff0cb224 */ /* 0x000fe200078e0a0c */
[----:B------:R-:W-:Y:S01]  /*0bc0*/  @!P2 LOP3.LUT R12, RZ, R11, RZ, 0x33, !PT ;  /* 0x0000000bff0ca212 */ /* 0x000fe200078e33ff */
[----:B---3--:R-:W-:Y:S01]  /*0bd0*/  IMAD.MOV R9, RZ, RZ, -R5 ;  /* 0x000000ffff097224 */ /* 0x008fe200078e0a05 */
[----:B------:R-:W-:-:S03]  /*0be0*/  LOP3.LUT R7, R2, 0x80, RZ, 0xc0, !PT ;  /* 0x0000008002077812 */ /* 0x000fc600078ec0ff */
[----:B------:R-:W-:-:S04]  /*0bf0*/  IMAD.MOV R0, RZ, RZ, -R12 ;  /* 0x000000ffff007224 */ /* 0x000fc800078e0a0c */
[----:B------:R-:W-:Y:S02]  /*0c00*/  IMAD R0, R11, R0, R6 ;  /* 0x000000000b007224 */ /* 0x000fe400078e0206 */
[----:B------:R-:W2:Y:S01]  /*0c10*/  I2F.RP R6, R3 ;  /* 0x0000000300067306 */ /* 0x000ea20000209400 */
[----:B------:R-:W-:Y:S02]  /*0c20*/  IMAD R11, R38, 0x20, R39 ;  /* 0x00000020260b7824 */ /* 0x000fe400078e0227 */
[----:B------:R-:W-:Y:S01]  /*0c30*/  IMAD.IADD R0, R8, 0x1, R0 ;  /* 0x0000000108007824 */ /* 0x000fe200078e0200 */
[----:B------:R-:W-:-:S03]  /*0c40*/  LOP3.LUT R8, R34, 0x7f, RZ, 0xc0, !PT ;  /* 0x0000007f22087812 */ /* 0x000fc600078ec0ff */
[----:B------:R-:W-:Y:S01]  /*0c50*/  IMAD R7, R0, 0x100, R7 ;  /* 0x0000010000077824 */ /* 0x000fe200078e0207 */
[----:B------:R-:W-:-:S03]  /*0c60*/  MOV R0, 0x400 ;  /* 0x0000040000007802 */ /* 0x000fc60000000f00 */
[----:B------:R-:W-:Y:S01]  /*0c70*/  IMAD.IADD R2, R8, 0x1, R7 ;  /* 0x0000000108027824 */ /* 0x000fe200078e0207 */
[----:B------:R-:W-:Y:S01]  /*0c80*/  R2UR UR15, R0 ;  /* 0x00000000000f72ca */ /* 0x000fe200000e0000 */
[----:B------:R-:W-:Y:S01]  /*0c90*/  IMAD R7, R9, R10, RZ ;  /* 0x0000000a09077224 */ /* 0x000fe200078e02ff */
[----:B--2---:R-:W2:Y:S02]  /*0ca0*/  MUFU.RCP R6, R6 ;  /* 0x0000000600067308 */ /* 0x004ea40000001000 */
[----:B------:R-:W-:Y:S01]  /*0cb0*/  IABS R9, R2 ;  /* 0x0000000200097213 */ /* 0x000fe20000000000 */
[----:B------:R-:W-:Y:S01]  /*0cc0*/  IMAD.HI.U32 R4, R5, R7, R4 ;  /* 0x0000000705047227 */ /* 0x000fe200078e0004 */
[----:B------:R-:W-:-:S03]  /*0cd0*/  ISETP.GE.AND P3, PT, R2, RZ, PT ;  /* 0x000000ff0200720c */ /* 0x000fc60003f66270 */
[----:B------:R-:W-:Y:S02]  /*0ce0*/  IMAD.SHL.U32 R0, R12, 0x40, RZ ;  /* 0x000000400c007824 */ /* 0x000fe400078e00ff */
[----:B------:R-:W-:Y:S02]  /*0cf0*/  IMAD.HI.U32 R4, R4, R9, RZ ;  /* 0x0000000904047227 */ /* 0x000fe400078e00ff */
[----:B-1----:R-:W-:Y:S01]  /*0d00*/  ULEA UR15, UR4, UR15, 0x18 ;  /* 0x0000000f040f7291 */ /* 0x002fe2000f8ec0ff */
[----:B------:R-:W-:Y:S01]  /*0d10*/  LOP3.LUT R18, R0, 0x23, R11, 0xf8, !PT ;  /* 0x0000002300127812 */ /* 0x000fe200078ef80b */
[----:B------:R-:W-:Y:S01]  /*0d20*/  IMAD.MOV R4, RZ, RZ, -R4 ;  /* 0x000000ffff047224 */ /* 0x000fe200078e0a04 */
[----:B------:R-:W-:Y:S02]  /*0d30*/  UMOV UR4, 0x1 ;  /* 0x0000000100047882 */ /* 0x000fe40000000000 */
[----:B------:R-:W-:Y:S01]  /*0d40*/  IABS R52, R18 ;  /* 0x0000001200347213 */ /* 0x000fe20000000000 */
[----:B------:R-:W-:Y:S01]  /*0d50*/  IMAD R9, R10, R4, R9 ;  /* 0x000000040a097224 */ /* 0x000fe200078e0209 */
[----:B------:R-:W-:Y:S01]  /*0d60*/  LOP3.LUT R69, R18, 0x4, RZ, 0xfc, !PT ;  /* 0x0000000412457812 */ /* 0x000fe200078efcff */
[----:B--2---:R-:W-:Y:S01]  /*0d70*/  VIADD R7, R6, 0xffffffe ;  /* 0x0ffffffe06077836 */ /* 0x004fe20000000000 */
[----:B------:R-:W1:Y:S01]  /*0d80*/  LDC.64 R4, c[0x0][0x3a0] ;  /* 0x0000e800ff047b82 */ /* 0x000e620000000a00 */
[----:B------:R-:W2:Y:S01]  /*0d90*/  LDS R13, [UR15] ;  /* 0x0000000fff0d7984 */ /* 0x000ea20008000800 */
[----:B------:R-:W-:-:S02]  /*0da0*/  ISETP.GT.U32.AND P0, PT, R10, R9, PT ;  /* 0x000000090a00720c */ /* 0x000fc40003f04070 */
[C---:B------:R-:W-:Y:S01]  /*0db0*/  LOP3.LUT R67, R18.reuse, 0x8, RZ, 0xfc, !PT ;  /* 0x0000000812437812 */ /* 0x040fe200078efcff */
[----:B------:R-:W3:Y:S01]  /*0dc0*/  F2I.FTZ.U32.TRUNC.NTZ R7, R7 ;  /* 0x0000000700077305 */ /* 0x000ee2000021f000 */
[----:B------:R-:W-:Y:S02]  /*0dd0*/  LOP3.LUT R45, R18, 0xc, RZ, 0xfc, !PT ;  /* 0x0000000c122d7812 */ /* 0x000fe400078efcff */
[----:B------:R-:W-:Y:S02]  /*0de0*/  IABS R58, R69 ;  /* 0x00000045003a7213 */ /* 0x000fe40000000000 */
[----:B------:R-:W-:-:S05]  /*0df0*/  IABS R44, R67 ;  /* 0x00000043002c7213 */ /* 0x000fca0000000000 */
[----:B------:R-:W-:Y:S01]  /*0e00*/  @!P0 IMAD.IADD R9, R9, 0x1, -R10 ;  /* 0x0000000109098824 */ /* 0x000fe200078e0a0a */
[----:B------:R-:W-:Y:S01]  /*0e10*/  ISETP.NE.AND P0, PT, R60, RZ, PT ;  /* 0x000000ff3c00720c */ /* 0x000fe20003f05270 */
[----:B---3--:R-:W-:-:S03]  /*0e20*/  IMAD.MOV R6, RZ, RZ, -R7 ;  /* 0x000000ffff067224 */ /* 0x008fc600078e0a07 */
[----:B------:R-:W-:Y:S01]  /*0e30*/  ISETP.GT.U32.AND P2, PT, R10, R9, PT ;  /* 0x000000090a00720c */ /* 0x000fe20003f44070 */
[----:B------:R-:W-:Y:S02]  /*0e40*/  IMAD R19, R6, R3, RZ ;  /* 0x0000000306137224 */ /* 0x000fe400078e02ff */
[----:B------:R-:W-:Y:S02]  /*0e50*/  IMAD.MOV.U32 R6, RZ, RZ, RZ ;  /* 0x000000ffff067224 */ /* 0x000fe400078e00ff */
[----:B-1----:R-:W-:Y:S02]  /*0e60*/  VIADD R11, R4, 0xffffffeb ;  /* 0xffffffeb040b7836 */ /* 0x002fe40000000000 */
[----:B------:R-:W-:-:S04]  /*0e70*/  IMAD.HI.U32 R19, R7, R19, R6 ;  /* 0x0000001307137227 */ /* 0x000fc800078e0006 */
[----:B------:R-:W-:Y:S02]  /*0e80*/  IMAD.SHL.U32 R7, R39, 0x200000, RZ ;  /* 0x0020000027077824 */ /* 0x000fe400078e00ff */
[----:B------:R-:W-:-:S03]  /*0e90*/  IMAD.HI.U32 R6, R19, R52, RZ ;  /* 0x0000003413067227 */ /* 0x000fc600078e00ff */
[----:B------:R-:W-:Y:S01]  /*0ea0*/  LOP3.LUT R7, R7, 0x600000, RZ, 0xc0, !PT ;  /* 0x0060000007077812 */ /* 0x000fe200078ec0ff */
[----:B------:R-:W-:Y:S01]  /*0eb0*/  IMAD.MOV R6, RZ, RZ, -R6 ;  /* 0x000000ffff067224 */ /* 0x000fe200078e0a06 */
[----:B--2---:R-:W-:Y:S01]  /*0ec0*/  R2UR UR18, R13 ;  /* 0x000000000d1272ca */ /* 0x004fe200000e0000 */
[----:B------:R-:W-:Y:S01]  /*0ed0*/  @!P2 IMAD.IADD R9, R9, 0x1, -R10 ;  /* 0x000000010909a824 */ /* 0x000fe200078e0a0a */
[----:B------:R-:W-:Y:S01]  /*0ee0*/  R2UR UR10, R7 ;  /* 0x00000000070a72ca */ /* 0x000fe200000e0000 */
[----:B------:R-:W-:Y:S01]  /*0ef0*/  VIADD R7, R4, 0xfffffff0 ;  /* 0xfffffff004077836 */ /* 0x000fe20000000000 */
[----:B------:R-:W-:Y:S01]  /*0f00*/  ISETP.NE.U32.AND P2, PT, R8, RZ, PT ;  /* 0x000000ff0800720c */ /* 0x000fe20003f45070 */
[----:B------:R-:W-:Y:S02]  /*0f10*/  IMAD R52, R3, R6, R52 ;  /* 0x0000000603347224 */ /* 0x000fe400078e0234 */
[----:B------:R-:W-:Y:S01]  /*0f20*/  VIADD R6, R4, 0xfffffffe ;  /* 0xfffffffe04067836 */ /* 0x000fe20000000000 */
[----:B------:R-:W-:Y:S01]  /*0f30*/  ISETP.GE.U32.AND P4, PT, R7, 0x7fffffd1, PT ;  /* 0x7fffffd10700780c */ /* 0x000fe20003f86070 */
[----:B------:R-:W-:-:S02]  /*0f40*/  IMAD.MOV.U32 R24, RZ, RZ, R9 ;  /* 0x000000ffff187224 */ /* 0x000fc400078e0009 */
[----:B------:R-:W-:Y:S01]  /*0f50*/  VIADD R7, R4, 0xffffffed ;  /* 0xffffffed04077836 */ /* 0x000fe20000000000 */
[----:B------:R-:W-:Y:S01]  /*0f60*/  ISETP.GE.U32.AND P5, PT, R6, 0x7fffffdf, PT ;  /* 0x7fffffdf0600780c */ /* 0x000fe20003fa6070 */
[C---:B------:R-:W-:Y:S02]  /*0f70*/  VIADD R8, R4.reuse, 0xffffffec ;  /* 0xffffffec04087836 */ /* 0x040fe40000000000 */
[----:B------:R-:W-:Y:S01]  /*0f80*/  @!P3 IMAD.MOV R24, RZ, RZ, -R24 ;  /* 0x000000ffff18b224 */ /* 0x000fe200078e0a18 */
[----:B------:R-:W-:Y:S01]  /*0f90*/  @!P0 LOP3.LUT R24, RZ, R60, RZ, 0x33, !PT ;  /* 0x0000003cff188212 */ /* 0x000fe200078e33ff */
[C---:B------:R-:W-:Y:S01]  /*0fa0*/  VIADD R6, R4.reuse, 0xffffffee ;  /* 0xffffffee04067836 */ /* 0x040fe20000000000 */
[----:B------:R-:W-:Y:S01]  /*0fb0*/  ISETP.GE.U32.AND P6, PT, R7, 0x7fffffce, PT ;  /* 0x7fffffce0700780c */ /* 0x000fe20003fc6070 */
[----:B------:R-:W-:Y:S01]  /*0fc0*/  VIADD R7, R4, 0xffffffef ;  /* 0xffffffef04077836 */ /* 0x000fe20000000000 */
[----:B------:R-:W-:Y:S01]  /*0fd0*/  ISETP.GE.U32.AND P0, PT, R8, 0x7fffffcd, PT ;  /* 0x7fffffcd0800780c */ /* 0x000fe20003f06070 */
[----:B------:R-:W-:Y:S01]  /*0fe0*/  VIADD R10, R4, 0xffffffea ;  /* 0xffffffea040a7836 */ /* 0x000fe20000000000 */
[----:B------:R-:W-:Y:S01]  /*0ff0*/  ISETP.GE.U32.AND P3, PT, R6, 0x7fffffcf, PT ;  /* 0x7fffffcf0600780c */ /* 0x000fe20003f66070 */
[C---:B------:R-:W-:Y:S01]  /*1000*/  VIADD R6, R4.reuse, 0xffffffe8 ;  /* 0xffffffe804067836 */ /* 0x040fe20000000000 */
[----:B------:R-:W-:Y:S01]  /*1010*/  SEL R8, RZ, 0x1, P0 ;  /* 0x00000001ff087807 */ /* 0x000fe20000000000 */
[C---:B------:R-:W-:Y:S01]  /*1020*/  VIADD R14, R4.reuse, 0xffffffe6 ;  /* 0xffffffe6040e7836 */ /* 0x040fe20000000000 */
[----:B------:R-:W-:Y:S01]  /*1030*/  BAR.SYNC.DEFER_BLOCKING 0x0 ;  /* 0x0000000000007b1d */ /* 0x000fe20000010000 */
[----:B------:R-:W-:Y:S01]  /*1040*/  ISETP.GE.U32.AND P0, PT, R7, 0x7fffffd0, PT ;  /* 0x7fffffd00700780c */ /* 0x000fe20003f06070 */
[C---:B------:R-:W-:Y:S01]  /*1050*/  VIADD R7, R4.reuse, 0xffffffe9 ;  /* 0xffffffe904077836 */ /* 0x040fe20000000000 */
[----:B------:R-:W-:Y:S01]  /*1060*/  SEL R9, RZ, 0x1fffe, P6 ;  /* 0x0001fffeff097807 */ /* 0x000fe20003000000 */
[----:B------:R-:W-:Y:S01]  /*1070*/  VIADD R15, R4, 0xffffffe7 ;  /* 0xffffffe7040f7836 */ /* 0x000fe20000000000 */
[----:B------:R-:W-:Y:S01]  /*1080*/  ISETP.GE.U32.AND P6, PT, R6, 0x7fffffc9, PT ;  /* 0x7fffffc90600780c */ /* 0x000fe20003fc6070 */
[C---:B------:R-:W-:Y:S01]  /*1090*/  VIADD R35, R4.reuse, 0xffffffe0 ;  /* 0xffffffe004237836 */ /* 0x040fe20000000000 */
[----:B------:R-:W-:Y:S01]  /*10a0*/  SEL R6, RZ, 0x4, P3 ;  /* 0x00000004ff067807 */ /* 0x000fe20001800000 */
[C---:B------:R-:W-:Y:S01]  /*10b0*/  VIADD R20, R4.reuse, 0xfffffffd ;  /* 0xfffffffd04147836 */ /* 0x040fe20000000000 */
[----:B------:R-:W-:Y:S01]  /*10c0*/  ISETP.GE.U32.AND P3, PT, R7, 0x7fffffca, PT ;  /* 0x7fffffca0700780c */ /* 0x000fe20003f66070 */
[----:B------:R-:W-:Y:S01]  /*10d0*/  VIADD R21, R4, 0xffffffe3 ;  /* 0xffffffe304157836 */ /* 0x000fe20000000000 */
[----:B------:R-:W-:Y:S01]  /*10e0*/  SEL R7, RZ, 0x7fff8, P0 ;  /* 0x0007fff8ff077807 */ /* 0x000fe20000000000 */
[----:B------:R-:W-:Y:S01]  /*10f0*/  IMAD.IADD R8, R8, 0x1, R9 ;  /* 0x0000000108087824 */ /* 0x000fe200078e0209 */
[----:B------:R-:W-:Y:S01]  /*1100*/  ISETP.GE.U32.AND P0, PT, R10, 0x7fffffcb, PT ;  /* 0x7fffffcb0a00780c */ /* 0x000fe20003f06070 */
[----:B------:R-:W-:Y:S01]  /*1110*/  VIADD R10, R4, 0xffffffe4 ;  /* 0xffffffe4040a7836 */ /* 0x000fe20000000000 */
[----:B------:R-:W-:Y:S01]  /*1120*/  SEL R12, RZ, 0x1, P6 ;  /* 0x00000001ff0c7807 */ /* 0x000fe20003000000 */
[----:B------:R-:W-:Y:S01]  /*1130*/  IMAD R37, R24, R5, RZ ;  /* 0x0000000518257224 */ /* 0x000fe200078e02ff */
[----:B------:R-:W-:Y:S01]  /*1140*/  ISETP.GE.U32.AND P6, PT, R11, 0x7fffffcc, PT ;  /* 0x7fffffcc0b00780c */ /* 0x000fe20003fc6070 */
[----:B------:R-:W-:Y:S01]  /*1150*/  VIADD R11, R4, 0xffffffe5 ;  /* 0xffffffe5040b7836 */ /* 0x000fe20000000000 */
[----:B------:R-:W-:-:S02]  /*1160*/  SEL R13, RZ, 0x1fffe, P3 ;  /* 0x0001fffeff0d7807 */ /* 0x000fc40001800000 */
[----:B------:R-:W-:Y:S02]  /*1170*/  ISETP.GE.U32.AND P3, PT, R10, 0x7fffffc5, PT ;  /* 0x7fffffc50a00780c */ /* 0x000fe40003f66070 */
[----:B------:R-:W-:Y:S01]  /*1180*/  SEL R10, RZ, 0x4, P0 ;  /* 0x00000004ff0a7807 */ /* 0x000fe20000000000 */
[----:B------:R-:W-:Y:S01]  /*1190*/  IMAD.IADD R12, R12, 0x1, R13 ;  /* 0x000000010c0c7824 */ /* 0x000fe200078e020d */
[----:B------:R-:W-:Y:S02]  /*11a0*/  ISETP.GE.U32.AND P0, PT, R11, 0x7fffffc6, PT ;  /* 0x7fffffc60b00780c */ /* 0x000fe40003f06070 */
[----:B------:R-:W-:Y:S02]  /*11b0*/  SEL R11, RZ, 0x7fff8, P6 ;  /* 0x0007fff8ff0b7807 */ /* 0x000fe40003000000 */
[----:B------:R-:W-:Y:S01]  /*11c0*/  ISETP.GE.U32.AND P6, PT, R14, 0x7fffffc7, PT ;  /* 0x7fffffc70e00780c */ /* 0x000fe20003fc6070 */
[----:B------:R-:W-:Y:S01]  /*11d0*/  VIADD R14, R4, 0xffffffe1 ;  /* 0xffffffe1040e7836 */ /* 0x000fe20000000000 */
[----:B------:R-:W-:-:S02]  /*11e0*/  SEL R16, RZ, 0x1, P3 ;  /* 0x00000001ff107807 */ /* 0x000fc40001800000 */
[----:B------:R-:W-:Y:S01]  /*11f0*/  ISETP.GE.U32.AND P3, PT, R15, 0x7fffffc8, PT ;  /* 0x7fffffc80f00780c */ /* 0x000fe20003f66070 */
[----:B------:R-:W-:Y:S01]  /*1200*/  VIADD R15, R4, 0xffffffe2 ;  /* 0xffffffe2040f7836 */ /* 0x000fe20000000000 */
[----:B------:R-:W-:Y:S02]  /*1210*/  SEL R17, RZ, 0x1fffe, P0 ;  /* 0x0001fffeff117807 */ /* 0x000fe40000000000 */
[----:B------:R-:W-:Y:S02]  /*1220*/  ISETP.GE.U32.AND P0, PT, R14, 0x7fffffc2, PT ;  /* 0x7fffffc20e00780c */ /* 0x000fe40003f06070 */
[----:B------:R-:W-:Y:S01]  /*1230*/  SEL R14, RZ, 0x4, P6 ;  /* 0x00000004ff0e7807 */ /* 0x000fe20003000000 */
[----:B------:R-:W-:Y:S01]  /*1240*/  IMAD.IADD R16, R16, 0x1, R17 ;  /* 0x0000000110107824 */ /* 0x000fe200078e0211 */
[----:B------:R-:W-:Y:S02]  /*1250*/  ISETP.GE.U32.AND P6, PT, R15, 0x7fffffc3, PT ;  /* 0x7fffffc30f00780c */ /* 0x000fe40003fc6070 */
[----:B------:R-:W-:-:S02]  /*1260*/  SEL R15, RZ, 0x7fff8, P3 ;  /* 0x0007fff8ff0f7807 */ /* 0x000fc40001800000 */
[----:B------:R-:W-:Y:S02]  /*1270*/  ISETP.GE.U32.AND P3, PT, R35, 0x7fffffc1, PT ;  /* 0x7fffffc12300780c */ /* 0x000fe40003f66070 */
[----:B------:R-:W-:Y:S02]  /*1280*/  SEL R22, RZ, 0x1fffe, P0 ;  /* 0x0001fffeff167807 */ /* 0x000fe40000000000 */
[----:B------:R-:W-:Y:S02]  /*1290*/  ISETP.GE.U32.AND P0, PT, R20, 0x7fffffde, PT ;  /* 0x7fffffde1400780c */ /* 0x000fe40003f06070 */
[----:B------:R-:W-:Y:S02]  /*12a0*/  SEL R20, RZ, 0x4, P6 ;  /* 0x00000004ff147807 */ /* 0x000fe40003000000 */
[----:B------:R-:W-:Y:S02]  /*12b0*/  ISETP.GE.U32.AND P6, PT, R21, 0x7fffffc4, PT ;  /* 0x7fffffc41500780c */ /* 0x000fe40003fc6070 */
[----:B------:R-:W-:-:S02]  /*12c0*/  SEL R21, RZ, 0x1, P3 ;  /* 0x00000001ff157807 */ /* 0x000fc40001800000 */
[----:B------:R-:W-:Y:S02]  /*12d0*/  SEL R13, RZ, 0x7fff8, P6 ;  /* 0x0007fff8ff0d7807 */ /* 0x000fe40003000000 */
[----:B------:R-:W-:Y:S01]  /*12e0*/  LOP3.LUT R12, R12, 0x3, RZ, 0xc0, !PT ;  /* 0x000000030c0c7812 */ /* 0x000fe200078ec0ff */
[----:B------:R-:W-:Y:S01]  /*12f0*/  IMAD.IADD R21, R21, 0x1, R22 ;  /* 0x0000000115157824 */ /* 0x000fe200078e0216 */
[----:B------:R-:W-:Y:S02]  /*1300*/  LOP3.LUT R16, R16, 0x3, RZ, 0xc0, !PT ;  /* 0x0000000310107812 */ /* 0x000fe400078ec0ff */
[----:B------:R-:W-:Y:S02]  /*1310*/  IADD3 R10, PT, PT, R12, R11, R10 ;  /* 0x0000000b0c0a7210 */ /* 0x000fe40007ffe00a */
[----:B------:R-:W-:Y:S02]  /*1320*/  LOP3.LUT R21, R21, 0x3, RZ, 0xc0, !PT ;  /* 0x0000000315157812 */ /* 0x000fe400078ec0ff */
[----:B------:R-:W-:Y:S01]  /*1330*/  LOP3.LUT R8, R8, 0x3, RZ, 0xc0, !PT ;  /* 0x0000000308087812 */ /* 0x000fe200078ec0ff */
[----:B------:R-:W-:Y:S01]  /*1340*/  IMAD.SHL.U32 R10, R10, 0x100, RZ ;  /* 0x000001000a0a7824 */ /* 0x000fe200078e00ff */
[----:B------:R-:W-:-:S02]  /*1350*/  IADD3 R13, PT, PT, R21, R13, R20 ;  /* 0x0000000d150d7210 */ /* 0x000fc40007ffe014 */
[----:B------:R-:W-:Y:S02]  /*1360*/  IADD3 R14, PT, PT, R16, R15, R14 ;  /* 0x0000000f100e7210 */ /* 0x000fe40007ffe00e */
[----:B------:R-:W-:Y:S02]  /*1370*/  LOP3.LUT R13, R13, 0xf, RZ, 0xc0, !PT ;  /* 0x0000000f0d0d7812 */ /* 0x000fe400078ec0ff */
[----:B------:R-:W-:Y:S02]  /*1380*/  IABS R20, R45 ;  /* 0x0000002d00147213 */ /* 0x000fe40000000000 */
[----:B------:R-:W-:Y:S01]  /*1390*/  IADD3 R9, PT, PT, R8, R7, R6 ;  /* 0x0000000708097210 */ /* 0x000fe20007ffe006 */
[----:B------:R-:W-:Y:S01]  /*13a0*/  IMAD R13, R14, 0x10, R13 ;  /* 0x000000100e0d7824 */ /* 0x000fe200078e020d */
[----:B------:R-:W-:Y:S01]  /*13b0*/  LOP3.LUT R10, R10, 0xf00, RZ, 0xe2, !PT ;  /* 0x00000f000a0a7812 */ /* 0x000fe200078ee2ff */
[----:B------:R-:W-:-:S04]  /*13c0*/  IMAD.HI.U32 R6, R19, R58, RZ ;  /* 0x0000003a13067227 */ /* 0x000fc800078e00ff */
[----:B------:R-:W-:-:S04]  /*13d0*/  IMAD.HI.U32 R7, R19, R44, RZ ;  /* 0x0000002c13077227 */ /* 0x000fc800078e00ff */
[----:B------:R-:W-:-:S04]  /*13e0*/  IMAD.HI.U32 R8, R19, R20, RZ ;  /* 0x0000001413087227 */ /* 0x000fc800078e00ff */
[----:B------:R-:W-:Y:S01]  /*13f0*/  IMAD.MOV R11, RZ, RZ, -R6 ;  /* 0x000000ffff0b7224 */ /* 0x000fe200078e0a06 */
[----:B------:R-:W-:Y:S01]  /*1400*/  LOP3.LUT R6, R13, 0xff, RZ, 0xc0, !PT ;  /* 0x000000ff0d067812 */ /* 0x000fe200078ec0ff */
[----:B------:R-:W-:Y:S02]  /*1410*/  IMAD.MOV R7, RZ, RZ, -R7 ;  /* 0x000000ffff077224 */ /* 0x000fe400078e0a07 */
[----:B------:R-:W-:Y:S02]  /*1420*/  IMAD.MOV R8, RZ, RZ, -R8 ;  /* 0x000000ffff087224 */ /* 0x000fe400078e0a08 */
[----:B------:R-:W-:Y:S02]  /*1430*/  IMAD R9, R9, 0x1000, R10 ;  /* 0x0000100009097824 */ /* 0x000fe400078e020a */
[C---:B------:R-:W-:Y:S02]  /*1440*/  IMAD R58, R3.reuse, R11, R58 ;  /* 0x0000000b033a7224 */ /* 0x040fe400078e023a */
[----:B------:R-:W-:-:S02]  /*1450*/  IMAD R44, R3, R7, R44 ;  /* 0x00000007032c7224 */ /* 0x000fc400078e022c */
[----:B------:R-:W-:Y:S02]  /*1460*/  IMAD R20, R3, R8, R20 ;  /* 0x0000000803147224 */ /* 0x000fe400078e0214 */
[----:B------:R-:W-:Y:S01]  /*1470*/  IMAD.IADD R46, R9, 0x1, R6 ;  /* 0x00000001092e7824 */ /* 0x000fe200078e0206 */
[----:B0-----:R-:W-:Y:S06]  /*1480*/  @P1 BRA `(.L_x_11) ;  /* 0x0000000000181947 */ /* 0x001fec0003800000 */
[----:B------:R-:W-:Y:S01]  /*1490*/  ELECT P6, URZ, PT ;  /* 0x0000000000ff782f */ /* 0x000fe200038c0000 */
[----:B------:R-:W-:Y:S01]  /*14a0*/  IMAD.MOV.U32 R5, RZ, RZ, 0x1 ;  /* 0x00000001ff057424 */ /* 0x000fe200078e00ff */
[----:B------:R-:W-:Y:S11]  /*14b0*/  UVIRTCOUNT.DEALLOC.SMPOOL 0x80 ;  /* 0x000000800000784c */ /* 0x000ff60000000000 */
[----:B------:R-:W-:-:S04]  /*14c0*/  @P6 MOV R7, 0x40 ;  /* 0x0000004000076802 */ /* 0x000fc80000000f00 */
[----:B------:R-:W-:-:S05]  /*14d0*/  @P6 LEA R6, R38, R7, 0x18 ;  /* 0x0000000726066211 */ /* 0x000fca00078ec0ff */
[----:B------:R0:W-:Y:S02]  /*14e0*/  @P6 STS.U8 [R6], R5 ;  /* 0x0000000506006388 */ /* 0x0001e40000000000 */
.L_x_11:
[----:B------:R-:W-:Y:S01]  /*14f0*/  UIADD3 UR10, UPT, UPT, UR18, UR10, URZ ;  /* 0x0000000a120a7290 */ /* 0x000fe2000fffe0ff */
[----:B------:R-:W-:Y:S01]  /*1500*/  IMAD.SHL.U32 R36, R37, 0x2, RZ ;  /* 0x0000000225247824 */ /* 0x000fe200078e00ff */
[----:B------:R-:W-:Y:S01]  /*1510*/  VOTEU.ALL UP0, P2 ;  /* 0x0000000000ff7886 */ /* 0x000fe20001000000 */
[----:B------:R-:W-:Y:S01]  /*1520*/  UIADD3 UR8, UPT, UPT, UR15, 0x1000, URZ ;  /* 0x000010000f087890 */ /* 0x000fe2000fffe0ff */
[----:B------:R-:W-:Y:S01]  /*1530*/  IMAD R9, R72, 0x1e, RZ ;  /* 0x0000001e48097824 */ /* 0x000fe200078e02ff */
[----:B------:R-:W-:Y:S01]  /*1540*/  VOTEU.ALL UP1, P2 ;  /* 0x0000000000ff7886 */ /* 0x000fe20001020000 */
[----:B------:R-:W-:Y:S01]  /*1550*/  IADD3 R10, P6, PT, R36, UR20, RZ ;  /* 0x00000014240a7c10 */ /* 0x000fe2000ffde0ff */
[----:B0-----:R-:W-:Y:S01]  /*1560*/  IMAD R5, R72, 0xf, RZ ;  /* 0x0000000f48057824 */ /* 0x001fe200078e02ff */
[----:B------:R-:W-:-:S04]  /*1570*/  @!UP0 UIADD3 UR6, UPT, UPT, -UR4, 0x100000, URZ ;  /* 0x0010000004068890 */ /* 0x000fc8000fffe1ff */
[----:B------:R-:W-:Y:S02]  /*1580*/  @!UP0 USHF.L.U32 UR7, UR6, 0xb, URZ ;  /* 0x0000000b06078899 */ /* 0x000fe400080006ff */
[----:B------:R-:W-:Y:S01]  /*1590*/  @!UP0 USHF.L.U32 UR6, UR6, 0x1, URZ ;  /* 0x0000000106068899 */ /* 0x000fe200080006ff */
[----:B------:R-:W-:Y:S01]  /*15a0*/  STTM.x64 tmem[UR10], RZ ;  /* 0x000000ff000079ed */ /* 0x000fe2000834000a */
[----:B------:R-:W0:Y:S01]  /*15b0*/  FENCE.VIEW.ASYNC.T ;  /* 0x00000000000073c6 */ /* 0x000e220000000200 */
[----:B------:R-:W-:Y:S01]  /*15c0*/  UMOV UR11, UR8 ;  /* 0x00000008000b7c82 */ /* 0x000fe20008000000 */
[----:B0-----:R-:W-:Y:S01]  /*15d0*/  BAR.SYNC.DEFER_BLOCKING 0x0 ;  /* 0x0000000000007b1d */ /* 0x001fe20000010000 */
[----:B------:R-:W-:Y:S01]  /*15e0*/  LEA.HI.X.SX32 R11, R37, UR21, 0x1, P6 ;  /* 0x00000015250b7c11 */ /* 0x000fe2000b0f0eff */
[----:B------:R-:W-:Y:S01]  /*15f0*/  IMAD.SHL.U32 R33, R72, 0x2, RZ ;  /* 0x0000000248217824 */ /* 0x000fe200078e00ff */
[----:B------:R-:W-:Y:S02]  /*1600*/  IADD3 R14, P6, PT, R9, R10, RZ ;  /* 0x0000000a090e7210 */ /* 0x000fe40007fde0ff */
[----:B------:R-:W-:Y:S01]  /*1610*/  PRMT R40, RZ, 0x7610, R40 ;  /* 0x00007610ff287816 */ /* 0x000fe20000000028 */
[----:B------:R-:W-:Y:S01]  /*1620*/  VIADD R8, R4, 0xfffffffb ;  /* 0xfffffffb04087836 */ /* 0x000fe20000000000 */
[----:B------:R-:W-:-:S02]  /*1630*/  LEA.HI.X.SX32 R15, R5, R11, 0x1, P6 ;  /* 0x0000000b050f7211 */ /* 0x000fc400030f0eff */
[----:B------:R-:W-:Y:S02]  /*1640*/  LOP3.LUT R46, R46, 0xffff, RZ, 0xc0, !PT ;  /* 0x0000ffff2e2e7812 */ /* 0x000fe400078ec0ff */
[----:B------:R-:W-:Y:S01]  /*1650*/  PRMT R43, RZ, 0x7610, R43 ;  /* 0x00007610ff2b7816 */ /* 0x000fe2000000002b */
[C---:B------:R-:W-:Y:S01]  /*1660*/  IMAD R17, R72.reuse, 0x22, RZ ;  /* 0x0000002248117824 */ /* 0x040fe200078e02ff */
[----:B------:R-:W-:Y:S02]  /*1670*/  IADD3 R6, P6, PT, R33, R10, RZ ;  /* 0x0000000a21067210 */ /* 0x000fe40007fde0ff */
[----:B------:R-:W-:Y:S01]  /*1680*/  PRMT R41, RZ, 0x7610, R41 ;  /* 0x00007610ff297816 */ /* 0x000fe20000000029 */
[C---:B------:R-:W-:Y:S01]  /*1690*/  IMAD.SHL.U32 R32, R72.reuse, 0x4, RZ ;  /* 0x0000000448207824 */ /* 0x040fe200078e00ff */
[----:B------:R-:W-:Y:S01]  /*16a0*/  PRMT R42, RZ, 0x7610, R42 ;  /* 0x00007610ff2a7816 */ /* 0x000fe2000000002a */
[C---:B------:R-:W-:Y:S02]  /*16b0*/  IMAD R31, R72.reuse, 0x9, RZ ;  /* 0x00000009481f7824 */ /* 0x040fe400078e02ff */
[----:B------:R-:W-:Y:S01]  /*16c0*/  IMAD R21, R72, 0x24, RZ ;  /* 0x0000002448157824 */ /* 0x000fe200078e02ff */
[----:B------:R-:W-:-:S02]  /*16d0*/  PRMT R48, RZ, 0x7610, R48 ;  /* 0x00007610ff307816 */ /* 0x000fc40000000030 */
[----:B------:R-:W-:Y:S01]  /*16e0*/  PRMT R47, RZ, 0x7610, R47 ;  /* 0x00007610ff2f7816 */ /* 0x000fe2000000002f */
[----:B------:R-:W0:Y:S02]  /*16f0*/  FENCE.VIEW.ASYNC.S ;  /* 0x00000000000073c6 */ /* 0x000e240000000000 */
[----:B0-----:R0:W1:Y:S02]  /*1700*/  @!UP1 SYNCS.EXCH.64 URZ, [UR11], UR6 ;  /* 0x000000060bff95b2 */ /* 0x0010640008000100 */
[----:B-1----:R-:W-:Y:S01]  /*1710*/  BAR.SYNC.DEFER_BLOCKING 0x0 ;  /* 0x0000000000007b1d */ /* 0x002fe20000010000 */
[----:B------:R-:W-:Y:S02]  /*1720*/  PRMT R5, RZ, 0x7610, R5 ;  /* 0x00007610ff057816 */ /* 0x000fe40000000005 */
[C---:B------:R-:W-:Y:S02]  /*1730*/  LEA.HI.X.SX32 R7, R72.reuse, R11, 0x1, P6 ;  /* 0x0000000b48077211 */ /* 0x040fe400030f0eff */
[C---:B------:R-:W-:Y:S01]  /*1740*/  LEA R12, P6, R72.reuse, R10, 0x2 ;  /* 0x0000000a480c7211 */ /* 0x040fe200078c10ff */
[----:B------:R-:W-:Y:S01]  /*1750*/  IMAD.SHL.U32 R30, R72, 0x8, RZ ;  /* 0x00000008481e7824 */ /* 0x000fe200078e00ff */
[----:B------:R-:W-:-:S02]  /*1760*/  PRMT R49, RZ, 0x7610, R49 ;  /* 0x00007610ff317816 */ /* 0x000fc40000000031 */
[----:B------:R-:W-:Y:S01]  /*1770*/  PRMT R54, RZ, 0x7610, R54 ;  /* 0x00007610ff367816 */ /* 0x000fe20000000036 */
[C---:B------:R-:W-:Y:S01]  /*1780*/  IMAD R29, R72.reuse, 0xa, RZ ;  /* 0x0000000a481d7824 */ /* 0x040fe200078e02ff */
[----:B------:R-:W-:Y:S02]  /*1790*/  LEA.HI.X.SX32 R13, R33, R11, 0x1, P6 ;  /* 0x0000000b210d7211 */ /* 0x000fe400030f0eff */
[----:B------:R-:W-:Y:S01]  /*17a0*/  PRMT R50, RZ, 0x7610, R50 ;  /* 0x00007610ff327816 */ /* 0x000fe20000000032 */
[C---:B------:R-:W-:Y:S01]  /*17b0*/  IMAD R28, R72.reuse, 0x5, RZ ;  /* 0x00000005481c7824 */ /* 0x040fe200078e02ff */
[----:B------:R-:W-:Y:S02]  /*17c0*/  PRMT R55, RZ, 0x7610, R55 ;  /* 0x00007610ff377816 */ /* 0x000fe40000000037 */
[----:B------:R-:W-:Y:S02]  /*17d0*/  PRMT R51, RZ, 0x7610, R51 ;  /* 0x00007610ff337816 */ /* 0x000fe40000000033 */
[----:B------:R-:W-:Y:S01]  /*17e0*/  PRMT R53, RZ, 0x7610, R53 ;  /* 0x00007610ff357816 */ /* 0x000fe20000000035 */
[----:B------:R-:W-:Y:S01]  /*17f0*/  IMAD R27, R72, 0xb, RZ ;  /* 0x0000000b481b7824 */ /* 0x000fe200078e02ff */
[----:B------:R-:W-:-:S02]  /*1800*/  PRMT R56, RZ, 0x7610, R56 ;  /* 0x00007610ff387816 */ /* 0x000fc40000000038 */
[----:B------:R-:W-:Y:S01]  /*1810*/  PRMT R60, RZ, 0x7610, R60 ;  /* 0x00007610ff3c7816 */ /* 0x000fe2000000003c */
[----:B------:R1:W5:Y:S01]  /*1820*/  @!P4 LDG.E.U16 R40, desc[UR16][R14.64] ;  /* 0x000000100e28c981 */ /* 0x000362000c1e1500 */
[----:B------:R-:W-:Y:S01]  /*1830*/  ISETP.GE.U32.AND P4, PT, R8, 0x7fffffdc, PT ;  /* 0x7fffffdc0800780c */ /* 0x000fe20003f86070 */
[C---:B------:R-:W-:Y:S01]  /*1840*/  IMAD R23, R72.reuse, 0x2e, RZ ;  /* 0x0000002e48177824 */ /* 0x040fe200078e02ff */
[--C-:B------:R-:W-:Y:S01]  /*1850*/  SHF.R.U32.HI R8, RZ, 0xf, R46.reuse ;  /* 0x0000000fff087819 */ /* 0x100fe2000001162e */
[----:B------:R2:W5:Y:S01]  /*1860*/  @!P5 LDG.E.U16 R5, desc[UR16][R6.64] ;  /* 0x000000100605d981 */ /* 0x000562000c1e1500 */
[----:B------:R-:W-:Y:S01]  /*1870*/  PRMT R57, RZ, 0x7610, R57 ;  /* 0x00007610ff397816 */ /* 0x000fe20000000039 */
[----:B------:R-:W-:Y:S01]  /*1880*/  IMAD R26, R72, 0x6, RZ ;  /* 0x00000006481a7824 */ /* 0x000fe200078e02ff */
[----:B------:R-:W-:Y:S01]  /*1890*/  LOP3.LUT P5, RZ, R8, 0x1, RZ, 0xc0, !PT ;  /* 0x0000000108ff7812 */ /* 0x000fe200078ac0ff */
[----:B------:R3:W5:Y:S01]  /*18a0*/  @!P0 LDG.E.U16 R43, desc[UR16][R12.64] ;  /* 0x000000100c2b8981 */ /* 0x000762000c1e1500 */
[----:B------:R-:W-:Y:S01]  /*18b0*/  SHF.R.U32.HI R8, RZ, 0xe, R46 ;  /* 0x0000000eff087819 */ /* 0x000fe2000001162e */
[C---:B-1----:R-:W-:Y:S01]  /*18c0*/  IMAD.SHL.U32 R15, R72.reuse, 0x10, RZ ;  /* 0x00000010480f7824 */ /* 0x042fe200078e00ff */
[CC--:B------:R-:W-:Y:S01]  /*18d0*/  LEA R14, P6, R72.reuse, R10.reuse, 0x5 ;  /* 0x0000000a480e7211 */ /* 0x0c0fe200078c28ff */
[----:B------:R-:W-:Y:S01]  /*18e0*/  IMAD R25, R72, 0x3, RZ ;  /* 0x0000000348197824 */ /* 0x000fe200078e02ff */
[----:B------:R-:W-:Y:S01]  /*18f0*/  LOP3.LUT P0, RZ, R8, 0x1, RZ, 0xc0, !PT ;  /* 0x0000000108ff7812 */ /* 0x000fe2000780c0ff */
[----:B--2---:R-:W-:Y:S01]  /*1900*/  IMAD R7, R72, 0x11, RZ ;  /* 0x0000001148077824 */ /* 0x004fe200078e02ff */
[-C--:B------:R-:W-:Y:S01]  /*1910*/  LEA.HI.X.SX32 R15, R15, R11.reuse, 0x1, P6 ;  /* 0x0000000b0f0f7211 */ /* 0x080fe200030f0eff */
[----:B------:R-:W-:Y:S01]  /*1920*/  VIADD R6, R4, 0xfffffff6 ;  /* 0xfffffff604067836 */ /* 0x000fe20000000000 */
[----:B------:R-:W-:Y:S01]  /*1930*/  IADD3 R16, P6, PT, R17, R10, RZ ;  /* 0x0000000a11107210 */ /* 0x000fe20007fde0ff */
[C---:B---3--:R-:W-:Y:S01]  /*1940*/  IMAD R13, R72.reuse, 0x12, RZ ;  /* 0x00000012480d7824 */ /* 0x048fe200078e02ff */
[----:B------:R-:W-:Y:S01]  /*1950*/  PRMT R62, RZ, 0x7610, R62 ;  /* 0x00007610ff3e7816 */ /* 0x000fe2000000003e */
[----:B------:R1:W5:Y:S01]  /*1960*/  @P5 LDG.E.U16 R41, desc[UR16][R14.64] ;  /* 0x000000100e295981 */ /* 0x000362000c1e1500 */
[----:B------:R-:W-:Y:S01]  /*1970*/  LEA.HI.X.SX32 R17, R7, R11, 0x1, P6 ;  /* 0x0000000b07117211 */ /* 0x000fe200030f0eff */
[----:B------:R-:W-:Y:S01]  /*1980*/  IMAD R24, R72, 0xc, RZ ;  /* 0x0000000c48187824 */ /* 0x000fe200078e02ff */
[----:B------:R-:W-:-:S02]  /*1990*/  ISETP.GE.U32.AND P5, PT, R6, 0x7fffffd7, PT ;  /* 0x7fffffd70600780c */ /* 0x000fc40003fa6070 */
[----:B------:R-:W-:Y:S01]  /*19a0*/  PRMT R64, RZ, 0x7610, R64 ;  /* 0x00007610ff407816 */ /* 0x000fe20000000040 */
[----:B------:R2:W5:Y:S01]  /*19b0*/  @P0 LDG.E.U16 R42, desc[UR16][R16.64] ;  /* 0x00000010102a0981 */ /* 0x000562000c1e1500 */
[C---:B------:R-:W-:Y:S02]  /*19c0*/  LEA R6, P6, R72.reuse, R10, 0x3 ;  /* 0x0000000a48067211 */ /* 0x040fe400078c18ff */
[----:B------:R-:W-:Y:S02]  /*19d0*/  PRMT R65, RZ, 0x7610, R65 ;  /* 0x00007610ff417816 */ /* 0x000fe40000000041 */
[----:B------:R-:W-:Y:S02]  /*19e0*/  PRMT R63, RZ, 0x7610, R63 ;  /* 0x00007610ff3f7816 */ /* 0x000fe4000000003f */
[----:B------:R-:W-:Y:S01]  /*19f0*/  PRMT R59, RZ, 0x7610, R59 ;  /* 0x00007610ff3b7816 */ /* 0x000fe2000000003b */
[C---:B------:R-:W-:Y:S01]  /*1a00*/  IMAD R71, R72.reuse, 0x1a, RZ ;  /* 0x0000001a48477824 */ /* 0x040fe200078e02ff */
[----:B------:R-:W-:Y:S01]  /*1a10*/  SHF.R.U32.HI R8, RZ, 0xd, R46 ;  /* 0x0000000dff087819 */ /* 0x000fe2000001162e */
[----:B------:R-:W-:Y:S01]  /*1a20*/  IMAD R22, R72, 0x7, RZ ;  /* 0x0000000748167824 */ /* 0x000fe200078e02ff */
[----:B------:R-:W-:-:S02]  /*1a30*/  LEA.HI.X.SX32 R7, R32, R11, 0x1, P6 ;  /* 0x0000000b20077211 */ /* 0x000fc400030f0eff */
[----:B------:R-:W-:Y:S02]  /*1a40*/  PRMT R68, RZ, 0x7610, R68 ;  /* 0x00007610ff447816 */ /* 0x000fe40000000044 */
[----:B------:R-:W-:Y:S01]  /*1a50*/  PRMT R66, RZ, 0x7610, R66 ;  /* 0x00007610ff427816 */ /* 0x000fe20000000042 */
[----:B------:R3:W5:Y:S01]  /*1a60*/  @!P4 LDG.E.U16 R48, desc[UR16][R6.64] ;  /* 0x000000100630c981 */ /* 0x000762000c1e1500 */
[-C--:B-1----:R-:W-:Y:S01]  /*1a70*/  IADD3 R14, P6, PT, R13, R10.reuse, RZ ;  /* 0x0000000a0d0e7210 */ /* 0x082fe20007fde0ff */
[----:B------:R-:W-:Y:S01]  /*1a80*/  IMAD R79, R72, 0x36, RZ ;  /* 0x00000036484f7824 */ /* 0x000fe200078e02ff */
[----:B------:R-:W-:Y:S01]  /*1a90*/  LOP3.LUT P0, RZ, R8, 0x1, RZ, 0xc0, !PT ;  /* 0x0000000108ff7812 */ /* 0x000fe2000780c0ff */
[----:B------:R-:W-:Y:S01]  /*1aa0*/  IMAD R81, R72, 0x3a, RZ ;  /* 0x0000003a48517824 */ /* 0x000fe200078e02ff */
[----:B------:R-:W-:Y:S01]  /*1ab0*/  LEA.HI.X.SX32 R15, R31, R11, 0x1, P6 ;  /* 0x0000000b1f0f7211 */ /* 0x000fe200030f0eff */
[----:B------:R-:W-:Y:S01]  /*1ac0*/  VIADD R8, R4, 0xfffffff7 ;  /* 0xfffffff704087836 */ /* 0x000fe20000000000 */
[----:B--2---:R-:W-:Y:S01]  /*1ad0*/  IADD3 R16, P6, PT, R21, R10, RZ ;  /* 0x0000000a15107210 */ /* 0x004fe20007fde0ff */
[----:B------:R-:W-:-:S02]  /*1ae0*/  IMAD R75, R72, 0x1b, RZ ;  /* 0x0000001b484b7824 */ /* 0x000fc400078e02ff */
[----:B------:R-:W-:Y:S01]  /*1af0*/  IMAD R77, R72, 0x34, RZ ;  /* 0x00000034484d7824 */ /* 0x000fe200078e02ff */
[-C--:B------:R-:W-:Y:S01]  /*1b00*/  LEA.HI.X.SX32 R17, R13, R11.reuse, 0x1, P6 ;  /* 0x0000000b0d117211 */ /* 0x080fe200030f0eff */
[----:B------:R1:W5:Y:S01]  /*1b10*/  @!P5 LDG.E.U16 R49, desc[UR16][R14.64] ;  /* 0x000000100e31d981 */ /* 0x000362000c1e1500 */
[----:B------:R-:W-:Y:S01]  /*1b20*/  ISETP.GE.U32.AND P4, PT, R8, 0x7fffffd8, PT ;  /* 0x7fffffd80800780c */ /* 0x000fe20003f86070 */
[----:B------:R-:W2:Y:S01]  /*1b30*/  LDCU UR5, c[0x0][0x3b0] ;  /* 0x00007600ff0577ac */ /* 0x000ea20008000800 */
[----:B---3--:R-:W-:Y:S01]  /*1b40*/  SHF.R.U32.HI R6, RZ, 0xc, R46 ;  /* 0x0000000cff067819 */ /* 0x008fe2000001162e */
[----:B------:R3:W5:Y:S01]  /*1b50*/  @P0 LDG.E.U16 R47, desc[UR16][R16.64] ;  /* 0x00000010102f0981 */ /* 0x000762000c1e1500 */
[CC--:B------:R-:W-:Y:S01]  /*1b60*/  LEA R12, P6, R72.reuse, R10.reuse, 0x4 ;  /* 0x0000000a480c7211 */ /* 0x0c0fe200078c20ff */
[----:B------:R-:W-:Y:S01]  /*1b70*/  IMAD R21, R72, 0x26, RZ ;  /* 0x0000002648157824 */ /* 0x000fe200078e02ff */
[----:B------:R-:W-:Y:S01]  /*1b80*/  LOP3.LUT P0, RZ, R6, 0x1, RZ, 0xc0, !PT ;  /* 0x0000000106ff7812 */ /* 0x000fe2000780c0ff */
[----:B------:R-:W-:Y:S01]  /*1b90*/  IMAD R7, R72, 0x13, RZ ;  /* 0x0000001348077824 */ /* 0x000fe200078e02ff */
[----:B------:R-:W-:Y:S01]  /*1ba0*/  LEA.HI.X.SX32 R13, R30, R11, 0x1, P6 ;  /* 0x0000000b1e0d7211 */ /* 0x000fe200030f0eff */
[C---:B------:R-:W-:Y:S01]  /*1bb0*/  VIADD R8, R4.reuse, 0xfffffffa ;  /* 0xfffffffa04087836 */ /* 0x040fe20000000000 */
[----:B-1----:R-:W-:Y:S01]  /*1bc0*/  IADD3 R14, P6, PT, R21, R10, RZ ;  /* 0x0000000a150e7210 */ /* 0x002fe20007fde0ff */
[----:B------:R-:W-:-:S02]  /*1bd0*/  VIADD R6, R4, 0xfffffff5 ;  /* 0xfffffff504067836 */ /* 0x000fc40000000000 */
[----:B------:R1:W5:Y:S01]  /*1be0*/  @!P4 LDG.E.U16 R54, desc[UR16][R12.64] ;  /* 0x000000100c36c981 */ /* 0x000362000c1e1500 */
[-C--:B------:R-:W-:Y:S02]  /*1bf0*/  LEA.HI.X.SX32 R15, R7, R11.reuse, 0x1, P6 ;  /* 0x0000000b070f7211 */ /* 0x080fe400030f0eff */
[----:B------:R-:W-:Y:S01]  /*1c00*/  ISETP.GE.U32.AND P5, PT, R8, 0x7fffffdb, PT ;  /* 0x7fffffdb0800780c */ /* 0x000fe20003fa6070 */
[----:B---3--:R-:W-:Y:S01]  /*1c10*/  IMAD R17, R72, 0x14, RZ ;  /* 0x0000001448117824 */ /* 0x008fe200078e02ff */
[----:B------:R-:W-:Y:S01]  /*1c20*/  ISETP.GE.U32.AND P4, PT, R6, 0x7fffffd6, PT ;  /* 0x7fffffd60600780c */ /* 0x000fe20003f86070 */
[----:B------:R3:W5:Y:S01]  /*1c30*/  @P0 LDG.E.U16 R50, desc[UR16][R14.64] ;  /* 0x000000100e320981 */ /* 0x000762000c1e1500 */
[----:B------:R-:W-:Y:S02]  /*1c40*/  SHF.R.U32.HI R7, RZ, 0xb, R46 ;  /* 0x0000000bff077819 */ /* 0x000fe4000001162e */
[----:B------:R-:W-:Y:S02]  /*1c50*/  IADD3 R6, P6, PT, R29, R10, RZ ;  /* 0x0000000a1d067210 */ /* 0x000fe40007fde0ff */
[----:B------:R-:W-:Y:S01]  /*1c60*/  LOP3.LUT P0, RZ, R7, 0x1, RZ, 0xc0, !PT ;  /* 0x0000000107ff7812 */ /* 0x000fe2000780c0ff */
[----:B------:R-:W-:Y:S01]  /*1c70*/  IMAD R21, R72, 0x28, RZ ;  /* 0x0000002848157824 */ /* 0x000fe200078e02ff */
[----:B------:R-:W-:-:S02]  /*1c80*/  LEA.HI.X.SX32 R7, R28, R11, 0x1, P6 ;  /* 0x0000000b1c077211 */ /* 0x000fc400030f0eff */
[-C--:B-1----:R-:W-:Y:S01]  /*1c90*/  IADD3 R12, P6, PT, R17, R10.reuse, RZ ;  /* 0x0000000a110c7210 */ /* 0x082fe20007fde0ff */
[----:B------:R-:W-:Y:S02]  /*1ca0*/  VIADD R8, R4, 0xfffffff4 ;  /* 0xfffffff404087836 */ /* 0x000fe40000000000 */
[----:B------:R1:W5:Y:S01]  /*1cb0*/  @!P5 LDG.E.U16 R55, desc[UR16][R6.64] ;  /* 0x000000100637d981 */ /* 0x000362000c1e1500 */
[----:B------:R-:W-:Y:S02]  /*1cc0*/  LEA.HI.X.SX32 R13, R29, R11, 0x1, P6 ;  /* 0x0000000b1d0d7211 */ /* 0x000fe400030f0eff */
[----:B---3--:R-:W-:Y:S02]  /*1cd0*/  IADD3 R14, P6, PT, R21, R10, RZ ;  /* 0x0000000a150e7210 */ /* 0x008fe40007fde0ff */
[----:B------:R-:W-:Y:S01]  /*1ce0*/  ISETP.GE.U32.AND P5, PT, R8, 0x7fffffd5, PT ;  /* 0x7fffffd50800780c */ /* 0x000fe20003fa6070 */
[----:B------:R3:W5:Y:S01]  /*1cf0*/  @!P4 LDG.E.U16 R53, desc[UR16][R12.64] ;  /* 0x000000100c35c981 */ /* 0x000762000c1e1500 */
[----:B------:R-:W-:-:S02]  /*1d00*/  SHF.R.U32.HI R8, RZ, 0xa, R46 ;  /* 0x0000000aff087819 */ /* 0x000fc4000001162e */
[-C--:B------:R-:W-:Y:S01]  /*1d10*/  LEA.HI.X.SX32 R15, R17, R11.reuse, 0x1, P6 ;  /* 0x0000000b110f7211 */ /* 0x080fe200030f0eff */
[----:B------:R-:W-:Y:S01]  /*1d20*/  IMAD R17, R72, 0x2a, RZ ;  /* 0x0000002a48117824 */ /* 0x000fe200078e02ff */
[----:B------:R-:W-:Y:S01]  /*1d30*/  LOP3.LUT P6, RZ, R8, 0x1, RZ, 0xc0, !PT ;  /* 0x0000000108ff7812 */ /* 0x000fe200078cc0ff */
[C---:B-1----:R-:W-:Y:S01]  /*1d40*/  IMAD R7, R72.reuse, 0x15, RZ ;  /* 0x0000001548077824 */ /* 0x042fe200078e02ff */
[----:B------:R-:W-:Y:S01]  /*1d50*/  SHF.R.U32.HI R6, RZ, 0x9, R46 ;  /* 0x00000009ff067819 */ /* 0x000fe2000001162e */
[----:B------:R1:W5:Y:S01]  /*1d60*/  @P0 LDG.E.U16 R51, desc[UR16][R14.64] ;  /* 0x000000100e330981 */ /* 0x000362000c1e1500 */
[----:B------:R-:W-:Y:S01]  /*1d70*/  IMAD R21, R72, 0x16, RZ ;  /* 0x0000001648157824 */ /* 0x000fe200078e02ff */
[-C--:B------:R-:W-:Y:S02]  /*1d80*/  IADD3 R16, P0, PT, R17, R10.reuse, RZ ;  /* 0x0000000a11107210 */ /* 0x080fe40007f1e0ff */
[----:B------:R-:W-:Y:S02]  /*1d90*/  LOP3.LUT P4, RZ, R6, 0x1, RZ, 0xc0, !PT ;  /* 0x0000000106ff7812 */ /* 0x000fe4000788c0ff */
[----:B------:R-:W-:Y:S01]  /*1da0*/  LEA.HI.X.SX32 R17, R7, R11, 0x1, P0 ;  /* 0x0000000b07117211 */ /* 0x000fe200000f0eff */
[----:B---3--:R-:W-:Y:S01]  /*1db0*/  IMAD R13, R72, 0x2c, RZ ;  /* 0x0000002c480d7824 */ /* 0x008fe200078e02ff */
[----:B------:R-:W-:-:S02]  /*1dc0*/  IADD3 R6, P0, PT, R21, R10, RZ ;  /* 0x0000000a15067210 */ /* 0x000fc40007f1e0ff */
[----:B------:R-:W-:Y:S01]  /*1dd0*/  SHF.R.U32.HI R8, RZ, 0x8, R46 ;  /* 0x00000008ff087819 */ /* 0x000fe2000001162e */
[----:B------:R-:W5:Y:S01]  /*1de0*/  @P6 LDG.E.U16 R56, desc[UR16][R16.64] ;  /* 0x0000001010386981 */ /* 0x000f62000c1e1500 */
[-C--:B------:R-:W-:Y:S02]  /*1df0*/  LEA.HI.X.SX32 R7, R27, R11.reuse, 0x1, P0 ;  /* 0x0000000b1b077211 */ /* 0x080fe400000f0eff */
[----:B------:R-:W-:Y:S01]  /*1e00*/  LOP3.LUT P0, RZ, R8, 0x1, RZ, 0xc0, !PT ;  /* 0x0000000108ff7812 */ /* 0x000fe2000780c0ff */
[----:B------:R-:W-:Y:S01]  /*1e10*/  VIADD R8, R4, 0xfffffffc ;  /* 0xfffffffc04087836 */ /* 0x000fe20000000000 */
[----:B------:R-:W-:Y:S01]  /*1e20*/  IADD3 R12, P6, PT, R13, R10, RZ ;  /* 0x0000000a0d0c7210 */ /* 0x000fe20007fde0ff */
[----:B------:R3:W5:Y:S01]  /*1e30*/  @!P5 LDG.E.U16 R60, desc[UR16][R6.64] ;  /* 0x00000010063cd981 */ /* 0x000762000c1e1500 */
[----:B-1----:R-:W-:Y:S02]  /*1e40*/  IMAD R15, R72, 0x17, RZ ;  /* 0x00000017480f7824 */ /* 0x002fe400078e02ff */
[----:B------:R-:W-:-:S02]  /*1e50*/  LEA.HI.X.SX32 R13, R21, R11, 0x1, P6 ;  /* 0x0000000b150d7211 */ /* 0x000fc400030f0eff */
[----:B------:R-:W-:Y:S01]  /*1e60*/  ISETP.GE.U32.AND P6, PT, R8, 0x7fffffdd, PT ;  /* 0x7fffffdd0800780c */ /* 0x000fe20003fc6070 */
[----:B------:R-:W-:Y:S01]  /*1e70*/  VIADD R8, R4, 0xfffffff9 ;  /* 0xfffffff904087836 */ /* 0x000fe20000000000 */
[-C--:B------:R-:W-:Y:S01]  /*1e80*/  IADD3 R14, P5, PT, R23, R10.reuse, RZ ;  /* 0x0000000a170e7210 */ /* 0x080fe20007fbe0ff */
[----:B------:R1:W5:Y:S03]  /*1e90*/  @P4 LDG.E.U16 R57, desc[UR16][R12.64] ;  /* 0x000000100c394981 */ /* 0x000366000c1e1500 */
[----:B------:R-:W-:Y:S02]  /*1ea0*/  LEA.HI.X.SX32 R15, R15, R11, 0x1, P5 ;  /* 0x0000000b0f0f7211 */ /* 0x000fe400028f0eff */
[----:B------:R-:W-:Y:S01]  /*1eb0*/  ISETP.GE.U32.AND P4, PT, R8, 0x7fffffda, PT ;  /* 0x7fffffda0800780c */ /* 0x000fe20003f86070 */
[----:B------:R-:W-:Y:S01]  /*1ec0*/  VIADD R8, R4, 0xfffffff3 ;  /* 0xfffffff304087836 */ /* 0x000fe20000000000 */
[----:B---3--:R-:W-:Y:S01]  /*1ed0*/  IADD3 R6, P5, PT, R26, R10, RZ ;  /* 0x0000000a1a067210 */ /* 0x008fe20007fbe0ff */
[----:B------:R3:W5:Y:S01]  /*1ee0*/  @P0 LDG.E.U16 R62, desc[UR16][R14.64] ;  /* 0x000000100e3e0981 */ /* 0x000762000c1e1500 */
[----:B------:R-:W-:-:S02]  /*1ef0*/  IMAD R17, R72, 0x18, RZ ;  /* 0x0000001848117824 */ /* 0x000fc400078e02ff */
[-C--:B------:R-:W-:Y:S02]  /*1f00*/  LEA.HI.X.SX32 R7, R25, R11.reuse, 0x1, P5 ;  /* 0x0000000b19077211 */ /* 0x080fe400028f0eff */
[-C--:B-1----:R-:W-:Y:S02]  /*1f10*/  IADD3 R12, P5, PT, R24, R10.reuse, RZ ;  /* 0x0000000a180c7210 */ /* 0x082fe40007fbe0ff */
[----:B------:R-:W-:Y:S01]  /*1f20*/  ISETP.GE.U32.AND P0, PT, R8, 0x7fffffd4, PT ;  /* 0x7fffffd40800780c */ /* 0x000fe20003f06070 */
[----:B------:R1:W5:Y:S01]  /*1f30*/  @!P6 LDG.E.U16 R64, desc[UR16][R6.64] ;  /* 0x000000100640e981 */ /* 0x000362000c1e1500 */
[----:B------:R-:W-:Y:S01]  /*1f40*/  SHF.R.U32.HI R8, RZ, 0x7, R46 ;  /* 0x00000007ff087819 */ /* 0x000fe2000001162e */
[----:B------:R-:W-:Y:S01]  /*1f50*/  IMAD R21, R72, 0x30, RZ ;  /* 0x0000003048157824 */ /* 0x000fe200078e02ff */
[----:B------:R-:W-:Y:S02]  /*1f60*/  LEA.HI.X.SX32 R13, R26, R11, 0x1, P5 ;  /* 0x0000000b1a0d7211 */ /* 0x000fe400028f0eff */
[----:B---3--:R-:W-:-:S02]  /*1f70*/  IADD3 R14, P5, PT, R17, R10, RZ ;  /* 0x0000000a110e7210 */ /* 0x008fc40007fbe0ff */
[----:B------:R-:W-:Y:S01]  /*1f80*/  LOP3.LUT P6, RZ, R8, 0x1, RZ, 0xc0, !PT ;  /* 0x0000000108ff7812 */ /* 0x000fe200078cc0ff */
[----:B------:R-:W-:Y:S01]  /*1f90*/  VIADD R8, R4, 0xfffffff8 ;  /* 0xfffffff804087836 */ /* 0x000fe20000000000 */
[-C--:B------:R-:W-:Y:S01]  /*1fa0*/  LEA.HI.X.SX32 R15, R24, R11.reuse, 0x1, P5 ;  /* 0x0000000b180f7211 */ /* 0x080fe200028f0eff */
[----:B-1----:R-:W-:Y:S01]  /*1fb0*/  VIADD R6, R4, 0xfffffff2 ;  /* 0xfffffff204067836 */ /* 0x002fe20000000000 */
[-C--:B------:R-:W-:Y:S01]  /*1fc0*/  IADD3 R16, P5, PT, R21, R10.reuse, RZ ;  /* 0x0000000a15107210 */ /* 0x080fe20007fbe0ff */
[----:B------:R1:W5:Y:S01]  /*1fd0*/  @!P4 LDG.E.U16 R65, desc[UR16][R12.64] ;  /* 0x000000100c41c981 */ /* 0x000362000c1e1500 */
[----:B------:R-:W-:Y:S01]  /*1fe0*/  IMAD R23, R72, 0xe, RZ ;  /* 0x0000000e48177824 */ /* 0x000fe200078e02ff */
[----:B------:R-:W-:Y:S02]  /*1ff0*/  ISETP.GE.U32.AND P4, PT, R8, 0x7fffffd9, PT ;  /* 0x7fffffd90800780c */ /* 0x000fe40003f86070 */
[----:B------:R-:W-:Y:S01]  /*2000*/  LEA.HI.X.SX32 R17, R17, R11, 0x1, P5 ;  /* 0x0000000b11117211 */ /* 0x000fe200028f0eff */
[----:B------:R-:W5:Y:S01]  /*2010*/  @!P0 LDG.E.U16 R63, desc[UR16][R14.64] ;  /* 0x000000100e3f8981 */ /* 0x000f62000c1e1500 */
[----:B------:R-:W-:Y:S01]  /*2020*/  ISETP.GE.U32.AND P0, PT, R6, 0x7fffffd3, PT ;  /* 0x7fffffd30600780c */ /* 0x000fe20003f06070 */
[----:B------:R-:W-:Y:S01]  /*2030*/  IMAD R21, R72, 0xd, RZ ;  /* 0x0000000d48157824 */ /* 0x000fe200078e02ff */
[-C--:B------:R-:W-:Y:S01]  /*2040*/  IADD3 R6, P5, PT, R23, R10.reuse, RZ ;  /* 0x0000000a17067210 */ /* 0x080fe20007fbe0ff */
[----:B------:R3:W5:Y:S01]  /*2050*/  @P6 LDG.E.U16 R59, desc[UR16][R16.64] ;  /* 0x00000010103b6981 */ /* 0x000762000c1e1500 */
[----:B-1----:R-:W-:-:S02]  /*2060*/  IADD3 R12, P6, PT, R71, R10, RZ ;  /* 0x0000000a470c7210 */ /* 0x002fc40007fde0ff */
[-C--:B------:R-:W-:Y:S02]  /*2070*/  LEA.HI.X.SX32 R7, R22, R11.reuse, 0x1, P5 ;  /* 0x0000000b16077211 */ /* 0x080fe400028f0eff */
[----:B------:R-:W-:-:S03]  /*2080*/  LEA.HI.X.SX32 R13, R21, R11, 0x1, P6 ;  /* 0x0000000b150d7211 */ /* 0x000fc600030f0eff */
[----:B------:R-:W5:Y:S01]  /*2090*/  @!P4 LDG.E.U16 R68, desc[UR16][R6.64] ;  /* 0x000000100644c981 */ /* 0x000f62000c1e1500 */
[----:B------:R-:W-:-:S03]  /*20a0*/  ISETP.GT.U32.AND P4, PT, R3, R52, PT ;  /* 0x000000340300720c */ /* 0x000fc60003f84070 */
[----:B------:R1:W5:Y:S01]  /*20b0*/  @!P0 LDG.E.U16 R66, desc[UR16][R12.64] ;  /* 0x000000100c428981 */ /* 0x000362000c1e1500 */
[----:B------:R-:W-:Y:S01]  /*20c0*/  ISETP.GT.U32.AND P0, PT, R3, R58, PT ;  /* 0x0000003a0300720c */ /* 0x000fe20003f04070 */
[----:B------:R-:W-:Y:S02]  /*20d0*/  VIADD R8, R4, 0xffffffff ;  /* 0xffffffff04087836 */ /* 0x000fe40000000000 */
[----:B---3--:R-:W-:-:S03]  /*20e0*/  IMAD R17, R72, 0x32, RZ ;  /* 0x0000003248117824 */ /* 0x008fc600078e02ff */
[----:B------:R-:W-:Y:S01]  /*20f0*/  ISETP.GE.U32.AND P5, PT, R8, 0x7fffffe0, PT ;  /* 0x7fffffe00800780c */ /* 0x000fe20003fa6070 */
[----:B------:R-:W-:Y:S01]  /*2100*/  IMAD R15, R72, 0x19, RZ ;  /* 0x00000019480f7824 */ /* 0x000fe200078e02ff */
[-C--:B------:R-:W-:Y:S01]  /*2110*/  IADD3 R14, P6, PT, R17, R10.reuse, RZ ;  /* 0x0000000a110e7210 */ /* 0x080fe20007fde0ff */
[--C-:B------:R-:W-:Y:S01]  /*2120*/  @!P4 IMAD.IADD R52, R52, 0x1, -R3.reuse ;  /* 0x000000013434c824 */ /* 0x100fe200078e0a03 */
[-C--:B-1----:R-:W-:Y:S01]  /*2130*/  IADD3 R12, P4, PT, R79, R10.reuse, RZ ;  /* 0x0000000a4f0c7210 */ /* 0x082fe20007f9e0ff */
[----:B------:R-:W-:Y:S02]  /*2140*/  IMAD R7, R72, 0x1d, RZ ;  /* 0x0000001d48077824 */ /* 0x000fe400078e02ff */
[----:B------:R-:W-:Y:S01]  /*2150*/  @!P0 IMAD.IADD R58, R58, 0x1, -R3 ;  /* 0x000000013a3a8824 */ /* 0x000fe200078e0a03 */
[----:B------:R-:W-:Y:S02]  /*2160*/  IADD3 R6, P0, PT, R81, R10, RZ ;  /* 0x0000000a51067210 */ /* 0x000fe40007f1e0ff */
[----:B------:R-:W-:-:S02]  /*2170*/  PRMT R70, RZ, 0x7610, R70 ;  /* 0x00007610ff467816 */ /* 0x000fc40000000046 */
[-C--:B------:R-:W-:Y:S02]  /*2180*/  LEA.HI.X.SX32 R15, R15, R11.reuse, 0x1, P6 ;  /* 0x0000000b0f0f7211 */ /* 0x080fe400030f0eff */
[-C--:B------:R-:W-:Y:S02]  /*2190*/  LEA.HI.X.SX32 R13, R75, R11.reuse, 0x1, P4 ;  /* 0x0000000b4b0d7211 */ /* 0x080fe400020f0eff */
[----:B------:R-:W-:Y:S01]  /*21a0*/  IADD3 R16, P6, PT, R77, R10, RZ ;  /* 0x0000000a4d107210 */ /* 0x000fe20007fde0ff */
[----:B------:R1:W5:Y:S01]  /*21b0*/  @!P5 LDG.E.U16 R70, desc[UR16][R10.64] ;  /* 0x000000100a46d981 */ /* 0x000362000c1e1500 */
[----:B------:R-:W-:Y:S02]  /*21c0*/  ISETP.GT.U32.AND P4, PT, R3, R58, PT ;  /* 0x0000003a0300720c */ /* 0x000fe40003f84070 */
[----:B------:R-:W-:Y:S02]  /*21d0*/  LEA.HI.X.SX32 R7, R7, R11, 0x1, P0 ;  /* 0x0000000b07077211 */ /* 0x000fe400000f0eff */
[----:B------:R-:W-:-:S02]  /*21e0*/  LOP3.LUT R83, R18, 0x10, RZ, 0xfc, !PT ;  /* 0x0000001012537812 */ /* 0x000fc400078efcff */
[----:B------:R-:W-:Y:S02]  /*21f0*/  ISETP.GT.U32.AND P0, PT, R3, R44, PT ;  /* 0x0000002c0300720c */ /* 0x000fe40003f04070 */
[----:B------:R-:W-:Y:S02]  /*2200*/  LEA.HI.X.SX32 R17, R71, R11, 0x1, P6 ;  /* 0x0000000b47117211 */ /* 0x000fe400030f0eff */
[----:B------:R-:W-:Y:S02]  /*2210*/  IABS R76, R83 ;  /* 0x00000053004c7213 */ /* 0x000fe40000000000 */
[C---:B------:R-:W-:Y:S02]  /*2220*/  ISETP.GT.U32.AND P6, PT, R3.reuse, R52, PT ;  /* 0x000000340300720c */ /* 0x040fe40003fc4070 */
[----:B------:R-:W-:Y:S01]  /*2230*/  ISETP.GT.U32.AND P5, PT, R3, R20, PT ;  /* 0x000000140300720c */ /* 0x000fe20003fa4070 */
[----:B------:R-:W-:Y:S01]  /*2240*/  IMAD.HI.U32 R8, R19, R76, RZ ;  /* 0x0000004c13087227 */ /* 0x000fe200078e00ff */
[----:B------:R-:W-:-:S03]  /*2250*/  LOP3.LUT R77, R18, 0x14, RZ, 0xfc, !PT ;  /* 0x00000014124d7812 */ /* 0x000fc600078efcff */
[--C-:B------:R-:W-:Y:S01]  /*2260*/  @!P4 IMAD.IADD R58, R58, 0x1, -R3.reuse ;  /* 0x000000013a3ac824 */ /* 0x100fe200078e0a03 */
[----:B------:R-:W-:Y:S01]  /*2270*/  ISETP.GE.AND P4, PT, R18, RZ, PT ;  /* 0x000000ff1200720c */ /* 0x000fe20003f86270 */
[----:B------:R-:W-:Y:S01]  /*2280*/  IMAD.MOV R8, RZ, RZ, -R8 ;  /* 0x000000ffff087224 */ /* 0x000fe200078e0a08 */
[----:B------:R-:W-:Y:S01]  /*2290*/  IABS R78, R77 ;  /* 0x0000004d004e7213 */ /* 0x000fe20000000000 */
[----:B------:R-:W-:Y:S02]  /*22a0*/  IMAD R71, R72, 0x3c, RZ ;  /* 0x0000003c48477824 */ /* 0x000fe400078e02ff */
[--C-:B------:R-:W-:Y:S02]  /*22b0*/  @!P0 IMAD.IADD R44, R44, 0x1, -R3.reuse ;  /* 0x000000012c2c8824 */ /* 0x100fe400078e0a03 */
[--C-:B------:R-:W-:Y:S01]  /*22c0*/  @!P6 IMAD.IADD R52, R52, 0x1, -R3.reuse ;  /* 0x000000013434e824 */ /* 0x100fe200078e0a03 */
[----:B------:R-:W-:Y:S01]  /*22d0*/  ISETP.GE.AND P6, PT, R69, RZ, PT ;  /* 0x000000ff4500720c */ /* 0x000fe20003fc6270 */
[----:B------:R-:W-:Y:S01]  /*22e0*/  IMAD R76, R3, R8, R76 ;  /* 0x00000008034c7224 */ /* 0x000fe200078e024c */
[----:B------:R-:W-:Y:S01]  /*22f0*/  IADD3 R8, P0, PT, R71, R10, RZ ;  /* 0x0000000a47087210 */ /* 0x000fe20007f1e0ff */
[----:B------:R-:W-:Y:S01]  /*2300*/  @!P5 IMAD.IADD R20, R20, 0x1, -R3 ;  /* 0x000000011414d824 */ /* 0x000fe200078e0a03 */
[----:B------:R-:W-:Y:S01]  /*2310*/  ISETP.GT.U32.AND P5, PT, R3, R44, PT ;  /* 0x0000002c0300720c */ /* 0x000fe20003fa4070 */
[----:B------:R-:W-:Y:S01]  /*2320*/  IMAD.HI.U32 R69, R19, R78, RZ ;  /* 0x0000004e13457227 */ /* 0x000fe200078e00ff */
[----:B------:R-:W-:-:S02]  /*2330*/  LEA.HI.X.SX32 R9, R9, R11, 0x1, P0 ;  /* 0x0000000b09097211 */ /* 0x000fc400000f0eff */
[C---:B------:R-:W-:Y:S01]  /*2340*/  ISETP.GT.U32.AND P0, PT, R3.reuse, R20, PT ;  /* 0x000000140300720c */ /* 0x040fe20003f04070 */
[----:B------:R-:W-:Y:S01]  /*2350*/  IMAD.MOV R69, RZ, RZ, -R69 ;  /* 0x000000ffff457224 */ /* 0x000fe200078e0a45 */
[C---:B------:R-:W-:Y:S01]  /*2360*/  LOP3.LUT R75, R18.reuse, 0x18, RZ, 0xfc, !PT ;  /* 0x00000018124b7812 */ /* 0x040fe200078efcff */
[----:B------:R-:W-:Y:S01]  /*2370*/  @!P4 IMAD.MOV R52, RZ, RZ, -R52 ;  /* 0x000000ffff34c224 */ /* 0x000fe200078e0a34 */
[C---:B------:R-:W-:Y:S01]  /*2380*/  ISETP.GT.U32.AND P4, PT, R3.reuse, R76, PT ;  /* 0x0000004c0300720c */ /* 0x040fe20003f84070 */
[----:B------:R-:W-:Y:S01]  /*2390*/  IMAD R78, R3, R69, R78 ;  /* 0x00000045034e7224 */ /* 0x000fe200078e024e */
[----:B------:R-:W-:Y:S02]  /*23a0*/  IABS R80, R75 ;  /* 0x0000004b00507213 */ /* 0x000fe40000000000 */
[----:B------:R-:W-:Y:S01]  /*23b0*/  LOP3.LUT R69, R18, 0x1c, RZ, 0xfc, !PT ;  /* 0x0000001c12457812 */ /* 0x000fe200078efcff */
[----:B------:R-:W-:Y:S01]  /*23c0*/  @!P6 IMAD.MOV R58, RZ, RZ, -R58 ;  /* 0x000000ffff3ae224 */ /* 0x000fe200078e0a3a */
[----:B------:R-:W-:Y:S01]  /*23d0*/  ISETP.GE.AND P6, PT, R67, RZ, PT ;  /* 0x000000ff4300720c */ /* 0x000fe20003fc6270 */
[----:B------:R-:W-:Y:S01]  /*23e0*/  @!P5 IMAD.IADD R44, R44, 0x1, -R3 ;  /* 0x000000012c2cd824 */ /* 0x000fe200078e0a03 */
[----:B------:R-:W-:Y:S01]  /*23f0*/  ISETP.GT.U32.AND P5, PT, R3, R78, PT ;  /* 0x0000004e0300720c */ /* 0x000fe20003fa4070 */
[----:B------:R-:W-:Y:S01]  /*2400*/  IMAD.HI.U32 R18, R19, R80, RZ ;  /* 0x0000005013127227 */ /* 0x000fe200078e00ff */
[----:B------:R-:W-:-:S03]  /*2410*/  IABS R82, R69 ;  /* 0x0000004500527213 */ /* 0x000fc60000000000 */
[----:B------:R-:W-:Y:S01]  /*2420*/  @!P0 IMAD.IADD R20, R20, 0x1, -R3 ;  /* 0x0000000114148824 */ /* 0x000fe200078e0a03 */
[----:B------:R-:W-:Y:S01]  /*2430*/  ISETP.GE.AND P0, PT, R45, RZ, PT ;  /* 0x000000ff2d00720c */ /* 0x000fe20003f06270 */
[----:B------:R-:W-:Y:S02]  /*2440*/  IMAD R71, R72, 0x3e, RZ ;  /* 0x0000003e48477824 */ /* 0x000fe400078e02ff */
[----:B------:R-:W-:Y:S02]  /*2450*/  IMAD.MOV R67, RZ, RZ, -R18 ;  /* 0x000000ffff437224 */ /* 0x000fe400078e0a12 */
[----:B------:R-:W-:-:S04]  /*2460*/  IMAD.HI.U32 R19, R19, R82, RZ ;  /* 0x0000005213137227 */ /* 0x000fc800078e00ff */
[----:B------:R-:W-:Y:S02]  /*2470*/  IMAD R45, R72, 0x1f, RZ ;  /* 0x0000001f482d7824 */ /* 0x000fe400078e02ff */
[----:B------:R-:W-:Y:S01]  /*2480*/  @!P4 IMAD.IADD R76, R76, 0x1, -R3 ;  /* 0x000000014c4cc824 */ /* 0x000fe200078e0a03 */
[----:B------:R-:W-:Y:S01]  /*2490*/  IADD3 R18, P4, PT, R71, R10, RZ ;  /* 0x0000000a47127210 */ /* 0x000fe20007f9e0ff */
[----:B------:R-:W-:Y:S02]  /*24a0*/  IMAD R80, R3, R67, R80 ;  /* 0x0000004303507224 */ /* 0x000fe400078e0250 */
[----:B------:R-:W-:Y:S02]  /*24b0*/  IMAD.MOV.U32 R74, RZ, RZ, R44 ;  /* 0x000000ffff4a7224 */ /* 0x000fe400078e002c */
[----:B------:R-:W-:Y:S01]  /*24c0*/  IMAD.MOV R67, RZ, RZ, -R19 ;  /* 0x000000ffff437224 */ /* 0x000fe200078e0a13 */
[----:B------:R-:W-:Y:S01]  /*24d0*/  LEA.HI.X.SX32 R19, R45, R11, 0x1, P4 ;  /* 0x0000000b2d137211 */ /* 0x000fe200020f0eff */
[----:B------:R-:W-:Y:S01]  /*24e0*/  @!P5 IMAD.IADD R78, R78, 0x1, -R3 ;  /* 0x000000014e4ed824 */ /* 0x000fe200078e0a03 */
[C---:B------:R-:W-:Y:S01]  /*24f0*/  ISETP.GT.U32.AND P4, PT, R3.reuse, R76, PT ;  /* 0x0000004c0300720c */ /* 0x040fe20003f84070 */
[----:B------:R-:W-:Y:S01]  /*2500*/  @!P6 IMAD.MOV R74, RZ, RZ, -R74 ;  /* 0x000000ffff4ae224 */ /* 0x000fe200078e0a4a */
[C---:B------:R-:W-:Y:S01]  /*2510*/  ISETP.GT.U32.AND P6, PT, R3.reuse, R80, PT ;  /* 0x000000500300720c */ /* 0x040fe20003fc4070 */
[C---:B------:R-:W-:Y:S01]  /*2520*/  IMAD R82, R3.reuse, R67, R82 ;  /* 0x0000004303527224 */ /* 0x040fe200078e0252 */
[----:B------:R-:W-:Y:S01]  /*2530*/  ISETP.GT.U32.AND P5, PT, R3, R78, PT ;  /* 0x0000004e0300720c */ /* 0x000fe20003fa4070 */
[----:B------:R-:W-:-:S03]  /*2540*/  @!P0 IMAD.MOV R20, RZ, RZ, -R20 ;  /* 0x000000ffff148224 */ /* 0x000fc600078e0a14 */
[----:B------:R-:W-:Y:S01]  /*2550*/  ISETP.GT.U32.AND P0, PT, R3, R82, PT ;  /* 0x000000520300720c */ /* 0x000fe20003f04070 */
[----:B------:R-:W-:-:S04]  /*2560*/  IMAD R45, R72, 0x38, RZ ;  /* 0x00000038482d7824 */ /* 0x000fc800078e02ff */
[--C-:B------:R-:W-:Y:S01]  /*2570*/  @!P4 IMAD.IADD R76, R76, 0x1, -R3.reuse ;  /* 0x000000014c4cc824 */ /* 0x100fe200078e0a03 */
[----:B------:R-:W-:Y:S01]  /*2580*/  ISETP.GE.AND P4, PT, R83, RZ, PT ;  /* 0x000000ff5300720c */ /* 0x000fe20003f86270 */
[--C-:B------:R-:W-:Y:S01]  /*2590*/  @!P6 IMAD.IADD R80, R80, 0x1, -R3.reuse ;  /* 0x000000015050e824 */ /* 0x100fe200078e0a03 */
[----:B------:R-:W-:Y:S01]  /*25a0*/  ISETP.GE.AND P6, PT, R77, RZ, PT ;  /* 0x000000ff4d00720c */ /* 0x000fe20003fc6270 */
[----:B------:R-:W-:Y:S02]  /*25b0*/  IMAD R67, R72, 0x1c, RZ ;  /* 0x0000001c48437824 */ /* 0x000fe400078e02ff */
[--C-:B------:R-:W-:Y:S01]  /*25c0*/  @!P5 IMAD.IADD R78, R78, 0x1, -R3.reuse ;  /* 0x000000014e4ed824 */ /* 0x100fe200078e0a03 */
[----:B------:R-:W-:Y:S01]  /*25d0*/  IADD3 R44, P5, PT, R45, R10, RZ ;  /* 0x0000000a2d2c7210 */ /* 0x000fe20007fbe0ff */
[----:B------:R-:W-:Y:S01]  /*25e0*/  @!P0 IMAD.IADD R82, R82, 0x1, -R3 ;  /* 0x0000000152528824 */ /* 0x000fe200078e0a03 */
[----:B------:R-:W-:Y:S02]  /*25f0*/  ISETP.GT.U32.AND P0, PT, R3, R80, PT ;  /* 0x000000500300720c */ /* 0x000fe40003f04070 */
[----:B------:R-:W-:-:S02]  /*2600*/  LEA.HI.X.SX32 R45, R67, R11, 0x1, P5 ;  /* 0x0000000b432d7211 */ /* 0x000fc400028f0eff */
[----:B------:R-:W-:Y:S01]  /*2610*/  ISETP.GT.U32.AND P5, PT, R3, R82, PT ;  /* 0x000000520300720c */ /* 0x000fe20003fa4070 */
[----:B------:R-:W-:Y:S01]  /*2620*/  @!P4 IMAD.MOV R76, RZ, RZ, -R76 ;  /* 0x000000ffff4cc224 */ /* 0x000fe200078e0a4c */
[----:B------:R-:W-:Y:S01]  /*2630*/  ISETP.GE.AND P4, PT, R75, RZ, PT ;  /* 0x000000ff4b00720c */ /* 0x000fe20003f86270 */
[----:B------:R-:W-:Y:S01]  /*2640*/  @!P6 IMAD.MOV R78, RZ, RZ, -R78 ;  /* 0x000000ffff4ee224 */ /* 0x000fe200078e0a4e */
[----:B------:R-:W-:-:S05]  /*2650*/  ISETP.GE.AND P6, PT, R69, RZ, PT ;  /* 0x000000ff4500720c */ /* 0x000fca0003fc6270 */
[----:B------:R-:W-:Y:S01]  /*2660*/  @!P0 IMAD.IADD R80, R80, 0x1, -R3 ;  /* 0x0000000150508824 */ /* 0x000fe200078e0a03 */
[----:B-1----:R-:W-:-:S03]  /*2670*/  IADD3 R10, P0, PT, R67, R10, RZ ;  /* 0x0000000a430a7210 */ /* 0x002fc60007f1e0ff */
[----:B------:R-:W-:Y:S01]  /*2680*/  @!P5 IMAD.IADD R82, R82, 0x1, -R3 ;  /* 0x000000015252d824 */ /* 0x000fe200078e0a03 */
[----:B------:R-:W-:Y:S01]  /*2690*/  SHF.R.U32.HI R3, RZ, 0x6, R46 ;  /* 0x00000006ff037819 */ /* 0x000fe2000001162e */
[----:B------:R-:W-:Y:S01]  /*26a0*/  @!P4 IMAD.MOV R80, RZ, RZ, -R80 ;  /* 0x000000ffff50c224 */ /* 0x000fe200078e0a50 */
[----:B------:R-:W-:Y:S01]  /*26b0*/  LEA.HI.X.SX32 R11, R23, R11, 0x1, P0 ;  /* 0x0000000b170b7211 */ /* 0x000fe200000f0eff */
[----:B------:R-:W-:Y:S01]  /*26c0*/  @!P6 IMAD.MOV R82, RZ, RZ, -R82 ;  /* 0x000000ffff52e224 */ /* 0x000fe200078e0a52 */
[----:B------:R-:W-:Y:S01]  /*26d0*/  LOP3.LUT P0, RZ, R3, 0x1, RZ, 0xc0, !PT ;  /* 0x0000000103ff7812 */ /* 0x000fe2000780c0ff */
[----:B------:R-:W-:Y:S01]  /*26e0*/  VIADD R67, R4, 0xfffffff1 ;  /* 0xfffffff104437836 */ /* 0x000fe20000000000 */
[----:B------:R-:W-:Y:S02]  /*26f0*/  ISETP.NE.AND P4, PT, R61, RZ, PT ;  /* 0x000000ff3d00720c */ /* 0x000fe40003f85270 */
[----:B------:R-:W-:Y:S02]  /*2700*/  LOP3.LUT R3, RZ, R61, RZ, 0x33, !PT ;  /* 0x0000003dff037212 */ /* 0x000fe400078e33ff */
[----:B------:R-:W-:-:S02]  /*2710*/  ISETP.GE.U32.AND P5, PT, R67, 0x7fffffd2, PT ;  /* 0x7fffffd24300780c */ /* 0x000fc40003fa6070 */
[C---:B------:R-:W-:Y:S02]  /*2720*/  SEL R71, R3.reuse, R52, !P4 ;  /* 0x0000003403477207 */ /* 0x040fe40006000000 */
[C---:B------:R-:W-:Y:S02]  /*2730*/  SEL R75, R3.reuse, R58, !P4 ;  /* 0x0000003a034b7207 */ /* 0x040fe40006000000 */
[C---:B------:R-:W-:Y:S02]  /*2740*/  SEL R74, R3.reuse, R74, !P4 ;  /* 0x0000004a034a7207 */ /* 0x040fe40006000000 */
[C---:B------:R-:W-:Y:S02]  /*2750*/  SEL R77, R3.reuse, R20, !P4 ;  /* 0x00000014034d7207 */ /* 0x040fe40006000000 */
[C---:B------:R-:W-:Y:S02]  /*2760*/  SEL R76, R3.reuse, R76, !P4 ;  /* 0x0000004c034c7207 */ /* 0x040fe40006000000 */
[----:B------:R-:W-:-:S02]  /*2770*/  SEL R78, R3, R78, !P4 ;  /* 0x0000004e034e7207 */ /* 0x000fc40006000000 */
[C---:B------:R-:W-:Y:S02]  /*2780*/  SEL R80, R3.reuse, R80, !P4 ;  /* 0x0000005003507207 */ /* 0x040fe40006000000 */
[----:B------:R-:W-:Y:S02]  /*2790*/  SEL R82, R3, R82, !P4 ;  /* 0x0000005203527207 */ /* 0x000fe40006000000 */
[----:B------:R-:W-:Y:S02]  /*27a0*/  SHF.R.U32.HI R3, RZ, 0x4, R46 ;  /* 0x00000004ff037819 */ /* 0x000fe4000001162e */
[----:B------:R-:W-:Y:S02]  /*27b0*/  PRMT R52, RZ, 0x7610, R52 ;  /* 0x00007610ff347816 */ /* 0x000fe40000000034 */
[----:B------:R-:W-:Y:S02]  /*27c0*/  LOP3.LUT P4, RZ, R3, 0x1, RZ, 0xc0, !PT ;  /* 0x0000000103ff7812 */ /* 0x000fe4000788c0ff */
[----:B------:R-:W-:-:S02]  /*27d0*/  SHF.R.U32.HI R3, RZ, 0x3, R46 ;  /* 0x00000003ff037819 */ /* 0x000fc4000001162e */
[--C-:B------:R-:W-:Y:S01]  /*27e0*/  SHF.R.U32.HI R67, RZ, 0x5, R46.reuse ;  /* 0x00000005ff437819 */ /* 0x100fe2000001162e */
[----:B------:R-:W5:Y:S01]  /*27f0*/  @P0 LDG.E.U16 R52, desc[UR16][R14.64] ;  /* 0x000000100e340981 */ /* 0x000f62000c1e1500 */
[----:B------:R-:W-:Y:S02]  /*2800*/  PRMT R61, RZ, 0x7610, R61 ;  /* 0x00007610ff3d7816 */ /* 0x000fe4000000003d */
[----:B------:R-:W-:Y:S02]  /*2810*/  LOP3.LUT P0, RZ, R3, 0x1, RZ, 0xc0, !PT ;  /* 0x0000000103ff7812 */ /* 0x000fe4000780c0ff */
[----:B------:R-:W-:Y:S02]  /*2820*/  SHF.R.U32.HI R3, RZ, 0x2, R46 ;  /* 0x00000002ff037819 */ /* 0x000fe4000001162e */
[----:B------:R-:W-:Y:S01]  /*2830*/  LOP3.LUT P6, RZ, R67, 0x1, RZ, 0xc0, !PT ;  /* 0x0000000143ff7812 */ /* 0x000fe200078cc0ff */
[----:B------:R-:W5:Y:S01]  /*2840*/  @!P5 LDG.E.U16 R61, desc[UR16][R10.64] ;  /* 0x000000100a3dd981 */ /* 0x000f62000c1e1500 */
[----:B------:R-:W-:-:S02]  /*2850*/  PRMT R67, RZ, 0x7610, R67 ;  /* 0x00007610ff437816 */ /* 0x000fc40000000043 */
[----:B------:R-:W-:Y:S02]  /*2860*/  LOP3.LUT P5, RZ, R3, 0x1, RZ, 0xc0, !PT ;  /* 0x0000000103ff7812 */ /* 0x000fe400078ac0ff */
[--C-:B------:R-:W-:Y:S02]  /*2870*/  SHF.R.U32.HI R3, RZ, 0x1, R46.reuse ;  /* 0x00000001ff037819 */ /* 0x100fe4000001162e */
[----:B------:R-:W5:Y:S01]  /*2880*/  @P4 LDG.E.U16 R67, desc[UR16][R12.64] ;  /* 0x000000100c434981 */ /* 0x000f62000c1e1500 */
[----:B------:R-:W-:Y:S02]  /*2890*/  PRMT R46, RZ, 0x7610, R46 ;  /* 0x00007610ff2e7816 */ /* 0x000fe4000000002e */
[----:B------:R-:W-:-:S04]  /*28a0*/  LOP3.LUT P4, RZ, R3, 0x1, RZ, 0xc0, !PT ;  /* 0x0000000103ff7812 */ /* 0x000fc8000788c0ff */
[----:B------:R1:W5:Y:S02]  /*28b0*/  @P0 LDG.E.U16 R46, desc[UR16][R44.64] ;  /* 0x000000102c2e0981 */ /* 0x000364000c1e1500 */
[----:B-1----:R-:W-:Y:S02]  /*28c0*/  PRMT R44, RZ, 0x7610, R44 ;  /* 0x00007610ff2c7816 */ /* 0x002fe4000000002c */
[----:B------:R-:W-:-:S05]  /*28d0*/  PRMT R45, RZ, 0x7610, R45 ;  /* 0x00007610ff2d7816 */ /* 0x000fca000000002d */
[----:B------:R-:W5:Y:S04]  /*28e0*/  @P4 LDG.E.U16 R44, desc[UR16][R8.64] ;  /* 0x00000010082c4981 */ /* 0x000f68000c1e1500 */
[----:B------:R-:W5:Y:S01]  /*28f0*/  @!P3 LDG.E.U16 R45, desc[UR16][R18.64] ;  /* 0x00000010122db981 */ /* 0x000f62000c1e1500 */
[----:B------:R-:W-:Y:S02]  /*2900*/  LOP3.LUT R20, R34, 0x1f, RZ, 0xc0, !PT ;  /* 0x0000001f22147812 */ /* 0x000fe400078ec0ff */
[----:B------:R-:W-:-:S03]  /*2910*/  PRMT R58, RZ, 0x7610, R58 ;  /* 0x00007610ff3a7816 */ /* 0x000fc6000000003a */
[----:B------:R-:W-:-:S03]  /*2920*/  IMAD R10, R20, R73, RZ ;  /* 0x00000049140a7224 */ /* 0x000fc600078e02ff */
[----:B------:R1:W5:Y:S01]  /*2930*/  @P6 LDG.E.U16 R58, desc[UR16][R16.64] ;  /* 0x00000010103a6981 */ /* 0x000362000c1e1500 */
[----:B------:R-:W-:Y:S01]  /*2940*/  PRMT R69, RZ, 0x7610, R69 ;  /* 0x00007610ff457816 */ /* 0x000fe20000000045 */
[----:B--2---:R-:W-:Y:S02]  /*2950*/  IMAD R11, R71, UR5, RZ ;  /* 0x00000005470b7c24 */ /* 0x004fe4000f8e02ff */
[----:B------:R-:W-:Y:S02]  /*2960*/  VIADD R3, R4, 0x1f ;  /* 0x0000001f04037836 */ /* 0x000fe40000000000 */
[----:B------:R-:W-:Y:S01]  /*2970*/  IMAD R12, R74, UR5, RZ ;  /* 0x000000054a0c7c24 */ /* 0x000fe2000f8e02ff */
[----:B------:R2:W5:Y:S01]  /*2980*/  @P5 LDG.E.U16 R69, desc[UR16][R6.64] ;  /* 0x0000001006455981 */ /* 0x000562000c1e1500 */
[----:B-1----:R-:W-:-:S04]  /*2990*/  LEA R17, P6, R10, UR22, 0x1 ;  /* 0x000000160a117c11 */ /* 0x002fc8000f8c08ff */
[----:B------:R-:W-:Y:S01]  /*29a0*/  LEA.HI.X.SX32 R89, R10, UR23, 0x1, P6 ;  /* 0x000000170a597c11 */ /* 0x000fe2000b0f0eff */
[----:B------:R-:W-:Y:S01]  /*29b0*/  IMAD R10, R75, UR5, RZ ;  /* 0x000000054b0a7c24 */ /* 0x000fe2000f8e02ff */
[----:B------:R-:W-:Y:S01]  /*29c0*/  LEA R102, P5, R11, R17, 0x1 ;  /* 0x000000110b667211 */ /* 0x000fe200078a08ff */
[----:B------:R-:W-:-:S03]  /*29d0*/  IMAD R13, R77, UR5, RZ ;  /* 0x000000054d0d7c24 */ /* 0x000fc6000f8e02ff */
[----:B------:R-:W-:Y:S01]  /*29e0*/  LEA R100, P6, R10, R17, 0x1 ;  /* 0x000000110a647211 */ /* 0x000fe200078c08ff */
[----:B------:R-:W-:Y:S01]  /*29f0*/  IMAD R14, R76, UR5, RZ ;  /* 0x000000054c0e7c24 */ /* 0x000fe2000f8e02ff */
[----:B------:R-:W-:Y:S01]  /*2a00*/  LEA.HI.X.SX32 R103, R11, R89, 0x1, P5 ;  /* 0x000000590b677211 */ /* 0x000fe200028f0eff */
[----:B------:R-:W-:Y:S01]  /*2a10*/  IMAD R15, R78, UR5, RZ ;  /* 0x000000054e0f7c24 */ /* 0x000fe2000f8e02ff */
[----:B------:R-:W-:Y:S01]  /*2a20*/  ISETP.GT.AND P0, PT, R3, 0x1f, PT ;  /* 0x0000001f0300780c */ /* 0x000fe20003f04270 */
[----:B--2---:R-:W-:Y:S01]  /*2a30*/  IMAD R6, R80, UR5, RZ ;  /* 0x0000000550067c24 */ /* 0x004fe2000f8e02ff */
[----:B------:R-:W-:Y:S01]  /*2a40*/  LEA R98, P5, R12, R17, 0x1 ;  /* 0x000000110c627211 */ /* 0x000fe200078a08ff */
[----:B------:R-:W-:Y:S01]  /*2a50*/  IMAD R82, R82, UR5, RZ ;  /* 0x0000000552527c24 */ /* 0x000fe2000f8e02ff */
[----:B------:R-:W-:Y:S01]  /*2a60*/  LEA.HI.X.SX32 R101, R10, R89, 0x1, P6 ;  /* 0x000000590a657211 */ /* 0x000fe200030f0eff */
[----:B------:R-:W-:-:S04]  /*2a70*/  @!UP0 UIADD3 UR4, UPT, UPT, -UR4, 0x100000, URZ ;  /* 0x0010000004048890 */ /* 0x000fc8000fffe1ff */
[----:B------:R-:W-:Y:S02]  /*2a80*/  @!UP0 USHF.L.U32 UR5, UR4, 0xb, URZ ;  /* 0x0000000b04058899 */ /* 0x000fe400080006ff */
[----:B------:R-:W-:Y:S01]  /*2a90*/  @!UP0 USHF.L.U32 UR4, UR4, 0x1, URZ ;  /* 0x0000000104048899 */ /* 0x000fe200080006ff */
[C---:B------:R-:W-:Y:S02]  /*2aa0*/  LEA R96, P6, R13.reuse, R17, 0x1 ;  /* 0x000000110d607211 */ /* 0x040fe400078c08ff */
[----:B------:R-:W-:Y:S02]  /*2ab0*/  LEA.HI.X.SX32 R99, R12, R89, 0x1, P5 ;  /* 0x000000590c637211 */ /* 0x000fe400028f0eff */
[----:B------:R-:W-:Y:S02]  /*2ac0*/  LEA R94, P5, R14, R17, 0x1 ;  /* 0x000000110e5e7211 */ /* 0x000fe400078a08ff */
[----:B------:R-:W-:Y:S01]  /*2ad0*/  LEA.HI.X.SX32 R97, R13, R89, 0x1, P6 ;  /* 0x000000590d617211 */ /* 0x000fe200030f0eff */
[----:B------:R-:W-:Y:S01]  /*2ae0*/  VOTEU.ALL UP0, P2 ;  /* 0x0000000000ff7886 */ /* 0x000fe20001000000 */
[----:B------:R-:W-:-:S02]  /*2af0*/  LEA R92, P6, R15, R17, 0x1 ;  /* 0x000000110f5c7211 */ /* 0x000fc400078c08ff */
[----:B------:R-:W-:Y:S02]  /*2b00*/  LEA.HI.X.SX32 R95, R14, R89, 0x1, P5 ;  /* 0x000000590e5f7211 */ /* 0x000fe400028f0eff */
[----:B------:R-:W-:Y:S01]  /*2b10*/  LEA R90, P5, R6, R17, 0x1 ;  /* 0x00000011065a7211 */ /* 0x000fe200078a08ff */
[----:B------:R0:W1:Y:S01]  /*2b20*/  @!UP0 SYNCS.EXCH.64 URZ, [UR15+0x1008], UR4 ;  /* 0x001008040fff85b2 */ /* 0x0000620008000100 */
[----:B------:R-:W-:Y:S02]  /*2b30*/  LEA.HI.X.SX32 R93, R15, R89, 0x1, P6 ;  /* 0x000000590f5d7211 */ /* 0x000fe400030f0eff */
[----:B------:R-:W-:Y:S02]  /*2b40*/  LEA R88, P6, R82, R17, 0x1 ;  /* 0x0000001152587211 */ /* 0x000fe400078c08ff */
[----:B------:R-:W-:Y:S02]  /*2b50*/  LEA.HI.X.SX32 R91, R6, R89, 0x1, P5 ;  /* 0x00000059065b7211 */ /* 0x000fe400028f0eff */
[----:B------:R-:W-:-:S02]  /*2b60*/  ISETP.LT.AND P5, PT, R20, R4, P0 ;  /* 0x000000041400720c */ /* 0x000fc400007a1270 */
[----:B------:R-:W-:Y:S01]  /*2b70*/  LEA.HI.X.SX32 R89, R82, R89, 0x1, P6 ;  /* 0x0000005952597211 */ /* 0x000fe200030f0eff */
[----:B0-----:R-:W-:Y:S10]  /*2b80*/  @!P0 BRA `(.L_x_12) ;  /* 0x0000000000448947 */ /* 0x001ff40003800000 */
[----:B-----5:R-:W-:Y:S02]  /*2b90*/  PRMT R4, R70, 0x5410, R5 ;  /* 0x0000541046047816 */ /* 0x020fe40000000005 */
[----:B------:R-:W-:Y:S02]  /*2ba0*/  PRMT R5, R43, 0x5410, R64 ;  /* 0x000054102b057816 */ /* 0x000fe40000000040 */
[----:B------:R-:W-:Y:S02]  /*2bb0*/  PRMT R6, R48, 0x5410, R55 ;  /* 0x0000541030067816 */ /* 0x000fe40000000037 */
[----:B------:R-:W-:Y:S02]  /*2bc0*/  PRMT R7, R65, 0x5410, R68 ;  /* 0x0000541041077816 */ /* 0x000fe40000000044 */
[----:B------:R-:W-:Y:S02]  /*2bd0*/  PRMT R8, R54, 0x5410, R49 ;  /* 0x0000541036087816 */ /* 0x000fe40000000031 */
[----:B------:R-:W-:-:S02]  /*2be0*/  PRMT R9, R53, 0x5410, R60 ;  /* 0x0000541035097816 */ /* 0x000fc4000000003c */
[----:B------:R-:W-:Y:S02]  /*2bf0*/  PRMT R10, R63, 0x5410, R66 ;  /* 0x000054103f0a7816 */ /* 0x000fe40000000042 */
        /* <DEDUP_REMOVED lines=8> */
[----:B------:R-:W-:-:S04]  /*2c80*/  PRMT R19, R44, 0x5410, R45 ;  /* 0x000054102c137816 */ /* 0x000fc8000000002d */
[----:B------:R0:W-:Y:S03]  /*2c90*/  STTM.x16 tmem[UR10+0x40], R4 ;  /* 0x00004004000079ed */ /* 0x0001e6000824000a */
.L_x_12:
[----:B------:R-:W2:Y:S02]  /*2ca0*/  FENCE.VIEW.ASYNC.T ;  /* 0x00000000000073c6 */ /* 0x000ea40000000200 */
[----:B-12---:R-:W-:Y:S01]  /*2cb0*/  BAR.SYNC.DEFER_BLOCKING 0x0 ;  /* 0x0000000000007b1d */ /* 0x006fe20000010000 */
[----:B0-----:R-:W-:Y:S02]  /*2cc0*/  PRMT R4, RZ, 0x7610, R4 ;  /* 0x00007610ff047816 */ /* 0x001fe40000000004 */
[----:B------:R-:W-:Y:S02]  /*2cd0*/  PRMT R8, RZ, 0x7610, R8 ;  /* 0x00007610ff087816 */ /* 0x000fe40000000008 */
[----:B------:R-:W-:Y:S01]  /*2ce0*/  PRMT R12, RZ, 0x7610, R12 ;  /* 0x00007610ff0c7816 */ /* 0x000fe2000000000c */
[----:B------:R-:W0:Y:S01]  /*2cf0*/  LDCU UR4, c[0x0][0x3a0] ;  /* 0x00007400ff0477ac */ /* 0x000e220008000800 */
[----:B------:R-:W-:Y:S02]  /*2d00*/  PRMT R16, RZ, 0x7610, R16 ;  /* 0x00007610ff107816 */ /* 0x000fe40000000010 */
[----:B------:R-:W-:-:S02]  /*2d10*/  PRMT R6, RZ, 0x7610, R6 ;  /* 0x00007610ff067816 */ /* 0x000fc40000000006 */
[----:B------:R-:W-:Y:S02]  /*2d20*/  PRMT R10, RZ, 0x7610, R10 ;  /* 0x00007610ff0a7816 */ /* 0x000fe4000000000a */
[----:B------:R-:W-:Y:S02]  /*2d30*/  PRMT R14, RZ, 0x7610, R14 ;  /* 0x00007610ff0e7816 */ /* 0x000fe4000000000e */
[----:B------:R-:W-:Y:S01]  /*2d40*/  PRMT R18, RZ, 0x7610, R18 ;  /* 0x00007610ff127816 */ /* 0x000fe20000000012 */
[----:B------:R-:W2:Y:S04]  /*2d50*/  @P5 LDG.E.U16 R4, desc[UR16][R102.64] ;  /* 0x0000001066045981 */ /* 0x000ea8000c1e1500 */
[----:B------:R-:W3:Y:S04]  /*2d60*/  @P5 LDG.E.U16 R8, desc[UR16][R98.64] ;  /* 0x0000001062085981 */ /* 0x000ee8000c1e1500 */
[----:B------:R-:W4:Y:S04]  /*2d70*/  @P5 LDG.E.U16 R12, desc[UR16][R94.64] ;  /* 0x000000105e0c5981 */ /* 0x000f28000c1e1500 */
[----:B------:R-:W4:Y:S04]  /*2d80*/  @P5 LDG.E.U16 R16, desc[UR16][R90.64] ;  /* 0x000000105a105981 */ /* 0x000f28000c1e1500 */
[----:B------:R-:W4:Y:S04]  /*2d90*/  @P5 LDG.E.U16 R6, desc[UR16][R100.64] ;  /* 0x0000001064065981 */ /* 0x000f28000c1e1500 */
[----:B------:R-:W4:Y:S04]  /*2da0*/  @P5 LDG.E.U16 R10, desc[UR16][R96.64] ;  /* 0x00000010600a5981 */ /* 0x000f28000c1e1500 */
[----:B------:R-:W4:Y:S04]  /*2db0*/  @P5 LDG.E.U16 R14, desc[UR16][R92.64] ;  /* 0x000000105c0e5981 */ /* 0x000f28000c1e1500 */
[----:B------:R-:W4:Y:S01]  /*2dc0*/  @P5 LDG.E.U16 R18, desc[UR16][R88.64] ;  /* 0x0000001058125981 */ /* 0x000f22000c1e1500 */
[----:B-----5:R-:W-:Y:S01]  /*2dd0*/  SHF.R.S32.HI R5, RZ, 0x6, R34 ;  /* 0x00000006ff057819 */ /* 0x020fe20000011422 */
[----:B------:R-:W-:Y:S01]  /*2de0*/  IMAD.SHL.U32 R77, R34, 0x2, RZ ;  /* 0x00000002224d7824 */ /* 0x000fe200078e00ff */
[----:B------:R-:W-:Y:S01]  /*2df0*/  SHF.R.S32.HI R40, RZ, 0x1f, R37 ;  /* 0x0000001fff287819 */ /* 0x000fe20000011425 */
[----:B0-----:R-:W-:Y:S01]  /*2e00*/  UIADD3 UR5, UPT, UPT, UR4, 0x1f, URZ ;  /* 0x0000001f04057890 */ /* 0x001fe2000fffe0ff */
[----:B------:R-:W-:Y:S01]  /*2e10*/  SGXT R5, R5, 0x1 ;  /* 0x000000010505781a */ /* 0x000fe20000000200 */
[C---:B------:R-:W-:Y:S01]  /*2e20*/  IMAD.SHL.U32 R79, R72.reuse, 0x20, RZ ;  /* 0x00000020484f7824 */ /* 0x040fe200078e00ff */
[----:B------:R-:W-:Y:S01]  /*2e30*/  SHF.L.U64.HI R37, R37, 0x1, R40 ;  /* 0x0000000125257819 */ /* 0x000fe20000010228 */
[----:B------:R-:W-:Y:S01]  /*2e40*/  USHF.R.S32.HI UR4, URZ, 0x1f, UR5 ;  /* 0x0000001fff047899 */ /* 0x000fe20008011405 */
[----:B------:R-:W-:Y:S01]  /*2e50*/  LOP3.LUT R34, R5, 0x90, RZ, 0xc0, !PT ;  /* 0x0000009005227812 */ /* 0x000fe200078ec0ff */
[----:B------:R-:W-:Y:S01]  /*2e60*/  IMAD R71, R72, 0xf, RZ ;  /* 0x0000000f48477824 */ /* 0x000fe200078e02ff */
[----:B------:R-:W-:Y:S01]  /*2e70*/  LOP3.LUT P0, RZ, R39, R38, RZ, 0xfc, !PT ;  /* 0x0000002627ff7212 */ /* 0x000fe2000780fcff */
[----:B------:R-:W-:Y:S01]  /*2e80*/  IMAD.WIDE R36, R79, 0x2, R36 ;  /* 0x000000024f247825 */ /* 0x000fe200078e0224 */
[----:B------:R-:W-:Y:S01]  /*2e90*/  LOP3.LUT R77, R34, 0x7e, R77, 0x78, !PT ;  /* 0x0000007e224d7812 */ /* 0x000fe200078e784d */
[----:B------:R-:W-:Y:S01]  /*2ea0*/  ULEA.HI UR4, UR4, UR5, URZ, 0x5 ;  /* 0x0000000504047291 */ /* 0x000fe2000f8f28ff */
[----:B------:R-:W-:Y:S01]  /*2eb0*/  SHF.R.S32.HI R5, RZ, 0x1f, R72 ;  /* 0x0000001fff057819 */ /* 0x000fe20000011448 */
[----:B------:R-:W-:Y:S01]  /*2ec0*/  IMAD.SHL.U32 R69, R72, 0x10, RZ ;  /* 0x0000001048457824 */ /* 0x000fe200078e00ff */
[----:B------:R-:W-:Y:S01]  /*2ed0*/  LOP3.LUT R75, R77, 0x20, RZ, 0x3c, !PT ;  /* 0x000000204d4b7812 */ /* 0x000fe200078e3cff */
[----:B------:R-:W-:Y:S01]  /*2ee0*/  USHF.R.S32.HI UR4, URZ, 0x5, UR4 ;  /* 0x00000005ff047899 */ /* 0x000fe20008011404 */
[----:B------:R-:W-:Y:S01]  /*2ef0*/  IADD3 R36, P3, PT, R36, UR20, RZ ;  /* 0x0000001424247c10 */ /* 0x000fe2000ff7e0ff */
[C---:B------:R-:W-:Y:S01]  /*2f00*/  IMAD R67, R72.reuse, 0x11, RZ ;  /* 0x0000001148437824 */ /* 0x040fe200078e02ff */
[----:B------:R-:W-:Y:S01]  /*2f10*/  UIADD3 UR19, UPT, UPT, UR18, 0x40, URZ ;  /* 0x0000004012137890 */ /* 0x000fe2000fffe0ff */
[C---:B------:R-:W-:Y:S01]  /*2f20*/  IMAD R65, R72.reuse, 0x12, RZ ;  /* 0x0000001248417824 */ /* 0x040fe200078e02ff */
[----:B------:R-:W-:Y:S01]  /*2f30*/  IADD3.X R37, PT, PT, R37, UR21, RZ, P3, !PT ;  /* 0x0000001525257c10 */ /* 0x000fe20009ffe4ff */
[----:B------:R-:W-:Y:S01]  /*2f40*/  UISETP.LT.AND UP0, UPT, UR4, 0x1, UPT ;  /* 0x000000010400788c */ /* 0x000fe2000bf01270 */
[----:B------:R-:W-:Y:S01]  /*2f50*/  ISETP.LT.OR P3, PT, R3, 0x20, P0 ;  /* 0x000000200300780c */ /* 0x000fe20000761670 */
[C---:B------:R-:W-:Y:S01]  /*2f60*/  IMAD R63, R72.reuse, 0x13, RZ ;  /* 0x00000013483f7824 */ /* 0x040fe200078e02ff */
[C---:B------:R-:W-:Y:S01]  /*2f70*/  SHF.L.U64.HI R112, R72.reuse, 0x1, R5 ;  /* 0x0000000148707819 */ /* 0x040fe20000010205 */
[----:B------:R-:W-:Y:S01]  /*2f80*/  USEL UR4, UR4, 0x1, !UP0 ;  /* 0x0000000104047887 */ /* 0x000fe2000c000000 */
[C---:B------:R-:W-:Y:S01]  /*2f90*/  IMAD R61, R72.reuse, 0x14, RZ ;  /* 0x00000014483d7824 */ /* 0x040fe200078e02ff */
[----:B------:R-:W-:Y:S01]  /*2fa0*/  SHF.R.S32.HI R110, RZ, 0x1f, R33 ;  /* 0x0000001fff6e7819 */ /* 0x000fe20000011421 */
[C---:B------:R-:W-:Y:S01]  /*2fb0*/  IMAD R59, R72.reuse, 0x15, RZ ;  /* 0x00000015483b7824 */ /* 0x040fe200078e02ff */
[----:B------:R-:W-:Y:S01]  /*2fc0*/  UIADD3 UR12, UPT, UPT, UR4, -0x1, URZ ;  /* 0xffffffff040c7890 */ /* 0x000fe2000fffe0ff */
[C---:B------:R-:W-:Y:S01]  /*2fd0*/  IMAD R57, R72.reuse, 0x16, RZ ;  /* 0x0000001648397824 */ /* 0x040fe200078e02ff */
[----:B------:R-:W-:Y:S01]  /*2fe0*/  SHF.R.S32.HI R108, RZ, 0x1f, R25 ;  /* 0x0000001fff6c7819 */ /* 0x000fe20000011419 */
[C---:B------:R-:W-:Y:S01]  /*2ff0*/  IMAD R55, R72.reuse, 0x17, RZ ;  /* 0x0000001748377824 */ /* 0x040fe200078e02ff */
[----:B------:R-:W-:Y:S01]  /*3000*/  UISETP.NE.U32.AND UP0, UPT, UR12, URZ, UPT ;  /* 0x000000ff0c00728c */ /* 0x000fe2000bf05070 */
[C---:B------:R-:W-:Y:S01]  /*3010*/  IMAD R53, R72.reuse, 0x18, RZ ;  /* 0x0000001848357824 */ /* 0x040fe200078e02ff */
[----:B------:R-:W-:Y:S01]  /*3020*/  SHF.R.S32.HI R5, RZ, 0x1f, R32 ;  /* 0x0000001fff057819 */ /* 0x000fe20000011420 */
        /* <DEDUP_REMOVED lines=12> */
[----:B------:R-:W-:Y:S01]  /*30f0*/  IMAD R39, R72, 0x1f, RZ ;  /* 0x0000001f48277824 */ /* 0x000fe200078e02ff */
[----:B------:R-:W-:Y:S01]  /*3100*/  SHF.R.S32.HI R76, RZ, 0x1f, R27 ;  /* 0x0000001fff4c7819 */ /* 0x000fe2000001141b */
[----:B------:R-:W-:Y:S01]  /*3110*/  IMAD.SHL.U32 R73, R73, 0x20, RZ ;  /* 0x0000002049497824 */ /* 0x000fe200078e00ff */
[----:B------:R-:W-:-:S02]  /*3120*/  SHF.R.S32.HI R15, RZ, 0x1f, R24 ;  /* 0x0000001fff0f7819 */ /* 0x000fc40000011418 */
[----:B------:R-:W-:Y:S02]  /*3130*/  SHF.R.S32.HI R72, RZ, 0x1f, R21 ;  /* 0x0000001fff487819 */ /* 0x000fe40000011415 */
[----:B------:R-:W-:Y:S02]  /*3140*/  SHF.R.S32.HI R70, RZ, 0x1f, R23 ;  /* 0x0000001fff467819 */ /* 0x000fe40000011417 */
[----:B------:R-:W-:Y:S02]  /*3150*/  SHF.R.S32.HI R68, RZ, 0x1f, R71 ;  /* 0x0000001fff447819 */ /* 0x000fe40000011447 */
[----:B------:R-:W-:Y:S02]  /*3160*/  SHF.R.S32.HI R66, RZ, 0x1f, R69 ;  /* 0x0000001fff427819 */ /* 0x000fe40000011445 */
[----:B------:R-:W-:Y:S02]  /*3170*/  SHF.R.S32.HI R64, RZ, 0x1f, R67 ;  /* 0x0000001fff407819 */ /* 0x000fe40000011443 */
        /* <DEDUP_REMOVED lines=11> */
[----:B------:R-:W-:Y:S01]  /*3230*/  SHF.R.S32.HI R40, RZ, 0x1f, R43 ;  /* 0x0000001fff287819 */ /* 0x000fe2000001142b */
[----:B--2---:R0:W-:Y:S04]  /*3240*/  STS.U16 [R77+UR15], R4 ;  /* 0x000000044d007988 */ /* 0x0041e8000800040f */
[----:B---3--:R0:W-:Y:S04]  /*3250*/  STS.U16 [R77+UR15+0x200], R8 ;  /* 0x000200084d007988 */ /* 0x0081e8000800040f */
[----:B----4-:R0:W-:Y:S04]  /*3260*/  STS.U16 [R77+UR15+0x400], R12 ;  /* 0x0004000c4d007988 */ /* 0x0101e8000800040f */
[----:B------:R0:W-:Y:S04]  /*3270*/  STS.U16 [R77+UR15+0x600], R16 ;  /* 0x000600104d007988 */ /* 0x0001e8000800040f */
[----:B------:R0:W-:Y:S04]  /*3280*/  STS.U16 [R75+UR15+0x100], R6 ;  /* 0x000100064b007988 */ /* 0x0001e8000800040f */
[----:B------:R0:W-:Y:S04]  /*3290*/  STS.U16 [R75+UR15+0x300], R10 ;  /* 0x0003000a4b007988 */ /* 0x0001e8000800040f */
[----:B------:R0:W-:Y:S04]  /*32a0*/  STS.U16 [R75+UR15+0x500], R14 ;  /* 0x0005000e4b007988 */ /* 0x0001e8000800040f */
[----:B------:R0:W-:Y:S01]  /*32b0*/  STS.U16 [R75+UR15+0x700], R18 ;  /* 0x000700124b007988 */ /* 0x0001e2000800040f */
[----:B------:R1:W-:Y:S06]  /*32c0*/  MEMBAR.ALL.CTA ;  /* 0x0000000000007992 */ /* 0x0003ec0000008000 */
[----:B-1----:R-:W1:Y:S02]  /*32d0*/  FENCE.VIEW.ASYNC.S ;  /* 0x00000000000073c6 */ /* 0x002e640000000000 */
[----:B-1----:R-:W-:Y:S06]  /*32e0*/  BAR.SYNC.DEFER_BLOCKING 0x0 ;  /* 0x0000000000007b1d */ /* 0x002fec0000010000 */
[----:B------:R-:W-:-:S00]  /*32f0*/  MEMBAR.ALL.CTA ;  /* 0x0000000000007992 */ /* 0x000fc00000008000 */
[----:B------:R-:W-:Y:S06]  /*3300*/  MEMBAR.ALL.GPU ;  /* 0x0000000000007992 */ /* 0x000fec000000a000 */
[----:B------:R-:W-:-:S00]  /*3310*/  ERRBAR ;  /* 0x00000000000079ab */ /* 0x000fc00000000000 */
[----:B------:R-:W-:Y:S08]  /*3320*/  CGAERRBAR ;  /* 0x00000000000075ab */ /* 0x000ff00000000000 */
[----:B------:R-:W-:Y:S06]  /*3330*/  UCGABAR_ARV ;  /* 0x00000000000079c7 */ /* 0x000fec0008000000 */
[----:B------:R-:W-:Y:S01]  /*3340*/  UCGABAR_WAIT ;  /* 0x0000000000007dc7 */ /* 0x000fe20008000000 */
[----:B------:R-:W-:Y:S01]  /*3350*/  CCTL.IVALL ;  /* 0x00000000ff00798f */ /* 0x000fe20002000000 */
[----:B0-----:R-:W-:Y:S05]  /*3360*/  @P3 BRA `(.L_x_13) ;  /* 0x0000000000443947 */ /* 0x001fea0003800000 */
[----:B------:R-:W-:Y:S01]  /*3370*/  USHF.R.U32.HI UR4, URZ, 0x4, UR15 ;  /* 0x00000004ff047899 */ /* 0x000fe2000801160f */
[----:B------:R-:W-:Y:S01]  /*3380*/  UMOV UR6, 0xfffffffe ;  /* 0xfffffffe00067882 */ /* 0x000fe20000000000 */
[----:B------:R-:W-:Y:S02]  /*3390*/  UMOV UR7, 0x7fffbfdf ;  /* 0x7fffbfdf00077882 */ /* 0x000fe40000000000 */
[----:B------:R-:W-:Y:S01]  /*33a0*/  USGXT.U32 UR4, UR4, 0xe ;  /* 0x0000000e0404789a */ /* 0x000fe20008000000 */
[----:B------:R-:W-:Y:S01]  /*33b0*/  UMOV UR5, URZ ;  /* 0x000000ff00057c82 */ /* 0x000fe20008000000 */
[----:B------:R-:W-:Y:S02]  /*33c0*/  UIADD3 UR9, UPT, UPT, UR18, 0x48, URZ ;  /* 0x0000004812097890 */ /* 0x000fe4000fffe0ff */
[----:B------:R-:W-:Y:S01]  /*33d0*/  UIADD3.64 UR6, UPT, UPT, UR4, -UR6, URZ ;  /* 0x8000000604067297 */ /* 0x000fe2000fffe0ff */
[----:B------:R-:W-:Y:S01]  /*33e0*/  UMOV UR20, 0x0 ;  /* 0x0000000000147882 */ /* 0x000fe20000000000 */
[----:B------:R-:W-:Y:S01]  /*33f0*/  UMOV UR21, 0x10100010 ;  /* 0x1010001000157882 */ /* 0x000fe20000000000 */
[----:B------:R-:W-:Y:S01]  /*3400*/  UMOV UR5, 0x80004020 ;  /* 0x8000402000057882 */ /* 0x000fe20000000000 */
[----:B------:R-:W-:Y:S01]  /*3410*/  UMOV UR22, 0x0 ;  /* 0x0000000000167882 */ /* 0x000fe20000000000 */
[----:B------:R-:W-:Y:S01]  /*3420*/  UMOV UR23, 0x10100010 ;  /* 0x1010001000177882 */ /* 0x000fe20000000000 */
[----:B------:R-:W-:Y:S01]  /*3430*/  UMOV UR13, 0x3 ;  /* 0x00000003000d7882 */ /* 0x000fe20000000000 */
[----:B------:R0:W-:Y:S02]  /*3440*/  UTCHMMA.2CTA tmem[UR19], gdesc[UR4], tmem[UR18], tmem[UR20], idesc[UR21], !UPT ;  /* 0x00ff1404130079ea */ /* 0x0001e4000fa00012 */
[----:B------:R0:W-:Y:S01]  /*3450*/  UTCHMMA.2CTA tmem[UR9], gdesc[UR6], tmem[UR18], tmem[UR22], idesc[UR23], UPT ;  /* 0x00ff1606090079ea */ /* 0x0001e2000ba00012 */
[----:B------:R0:W-:Y:S01]  /*3460*/  UTCBAR.2CTA.MULTICAST [UR8], URZ, UR13 ;  /* 0x000000ff080073e9 */ /* 0x0001e2000820080d */
[----:B------:R-:W-:Y:S01]  /*3470*/  NOP ;  /* 0x0000000000007918 */ /* 0x000fe20000000000 */
.L_x_13:
[----:B------:R-:W-:Y:S01]  /*3480*/  SHF.R.S32.HI R38, RZ, 0x1f, R41 ;  /* 0x0000001fff267819 */ /* 0x000fe20000011429 */
[----:B0-----:R-:W-:Y:S01]  /*3490*/  UMOV UR4, URZ ;  /* 0x000000ff00047c82 */ /* 0x001fe20008000000 */
[----:B------:R-:W-:Y:S01]  /*34a0*/  SHF.R.S32.HI R34, RZ, 0x1f, R39 ;  /* 0x0000001fff227819 */ /* 0x000fe20000011427 */
[----:B------:R-:W-:Y:S06]  /*34b0*/  BRA.U !UP0, `(.L_x_14) ;  /* 0x00000011088c7547 */ /* 0x000fec000b800000 */
[----:B------:R-:W-:Y:S01]  /*34c0*/  UIADD3 UR5, UPT, UPT, UR15, 0x800, URZ ;  /* 0x000008000f057890 */ /* 0x000fe2000fffe0ff */
[----:B------:R-:W-:Y:S01]  /*34d0*/  SHF.L.U64.HI R110, R33, 0x1, R110 ;  /* 0x00000001216e7819 */ /* 0x000fe2000001026e */
[----:B------:R-:W-:Y:S01]  /*34e0*/  UMOV UR8, 0xfffffffe ;  /* 0xfffffffe00087882 */ /* 0x000fe20000000000 */
[----:B------:R-:W-:Y:S01]  /*34f0*/  SHF.L.U64.HI R108, R25, 0x1, R108 ;  /* 0x00000001196c7819 */ /* 0x000fe2000001026c */
[----:B------:R-:W-:Y:S01]  /*3500*/  USHF.R.U32.HI UR5, URZ, 0x4, UR5 ;  /* 0x00000004ff057899 */ /* 0x000fe20008011605 */
[----:B------:R-:W-:Y:S01]  /*3510*/  SHF.L.U64.HI R106, R32, 0x1, R5 ;  /* 0x00000001206a7819 */ /* 0x000fe20000010205 */
[----:B------:R-:W-:Y:S01]  /*3520*/  UMOV UR9, 0x7fffbfdf ;  /* 0x7fffbfdf00097882 */ /* 0x000fe20000000000 */
[----:B------:R-:W-:Y:S01]  /*3530*/  SHF.L.U64.HI R104, R28, 0x1, R7 ;  /* 0x000000011c687819 */ /* 0x000fe20000010207 */
[----:B------:R-:W-:Y:S01]  /*3540*/  USGXT.U32 UR6, UR5, 0xe ;  /* 0x0000000e0506789a */ /* 0x000fe20008000000 */
[----:B------:R-:W-:Y:S01]  /*3550*/  SHF.L.U64.HI R86, R26, 0x1, R9 ;  /* 0x000000011a567819 */ /* 0x000fe20000010209 */
[----:B------:R-:W-:Y:S01]  /*3560*/  UMOV UR7, URZ ;  /* 0x000000ff00077c82 */ /* 0x000fe20008000000 */
[----:B------:R-:W-:Y:S01]  /*3570*/  SHF.L.U64.HI R84, R22, 0x1, R11 ;  /* 0x0000000116547819 */ /* 0x000fe2000001020b */
[----:B------:R-:W-:Y:S01]  /*3580*/  UIADD3.64 UR8, UPT, UPT, UR6, -UR8, URZ ;  /* 0x8000000806087297 */ /* 0x000fe2000fffe0ff */
[----:B------:R-:W-:Y:S01]  /*3590*/  SHF.L.U64.HI R82, R30, 0x1, R13 ;  /* 0x000000011e527819 */ /* 0x000fe2000001020d */
[----:B------:R-:W-:Y:S01]  /*35a0*/  UMOV UR13, 0x1 ;  /* 0x00000001000d7882 */ /* 0x000fe20000000000 */
[----:B------:R-:W-:Y:S01]  /*35b0*/  SHF.L.U64.HI R80, R31, 0x1, R80 ;  /* 0x000000011f507819 */ /* 0x000fe20000010250 */
[----:B------:R-:W-:Y:S01]  /*35c0*/  UMOV UR5, URZ ;  /* 0x000000ff00057c82 */ /* 0x000fe20008000000 */
[----:B------:R-:W-:-:S02]  /*35d0*/  SHF.L.U64.HI R78, R29, 0x1, R78 ;  /* 0x000000011d4e7819 */ /* 0x000fc4000001024e */
[----:B------:R-:W-:Y:S02]  /*35e0*/  SHF.L.U64.HI R76, R27, 0x1, R76 ;  /* 0x000000011b4c7819 */ /* 0x000fe4000001024c */
[----:B------:R-:W-:Y:S02]  /*35f0*/  SHF.L.U64.HI R74, R24, 0x1, R15 ;  /* 0x00000001184a7819 */ /* 0x000fe4000001020f */
[----:B------:R-:W-:Y:S02]  /*3600*/  SHF.L.U64.HI R72, R21, 0x1, R72 ;  /* 0x0000000115487819 */ /* 0x000fe40000010248 */
[----:B------:R-:W-:Y:S02]  /*3610*/  SHF.L.U64.HI R70, R23, 0x1, R70 ;  /* 0x0000000117467819 */ /* 0x000fe40000010246 */
[----:B------:R-:W-:Y:S02]  /*3620*/  SHF.L.U64.HI R68, R71, 0x1, R68 ;  /* 0x0000000147447819 */ /* 0x000fe40000010244 */
        /* <DEDUP_REMOVED lines=15> */
[----:B------:R-:W-:-:S07]  /*3720*/  SHF.L.U64.HI R34, R39, 0x1, R34 ;  /* 0x0000000127227819 */ /* 0x000fce0000010222 */
.L_x_17:
[----:B------:R-:W-:Y:S02]  /*3730*/  ISETP.GT.AND P3, PT, R35, 0x1, PT ;  /* 0x000000012300780c */ /* 0x000fe40003f64270 */
[-C--:B------:R-:W-:Y:S02]  /*3740*/  IADD3 R8, P5, PT, R33, R36.reuse, RZ ;  /* 0x0000002421087210 */ /* 0x080fe40007fbe0ff */
[----:B------:R-:W-:Y:S02]  /*3750*/  PRMT R81, RZ, 0x7610, R81 ;  /* 0x00007610ff517816 */ /* 0x000fe40000000051 */
[----:B------:R-:W-:Y:S01]  /*3760*/  ISETP.GT.AND P6, PT, R35, 0x2, PT ;  /* 0x000000022300780c */ /* 0x000fe20003fc4270 */
[----:B------:R-:W-:Y:S01]  /*3770*/  IMAD.X R9, R37, 0x1, R112, P5 ;  /* 0x0000000125097824 */ /* 0x000fe200028e0670 */
[----:B------:R-:W-:Y:S02]  /*3780*/  ISETP.GT.AND P5, PT, R35, 0x3, PT ;  /* 0x000000032300780c */ /* 0x000fe40003fa4270 */
[----:B------:R-:W-:-:S02]  /*3790*/  LEA R4, P4, R33, R36, 0x1 ;  /* 0x0000002421047211 */ /* 0x000fc400078808ff */
[----:B------:R-:W-:Y:S01]  /*37a0*/  PRMT R117, RZ, 0x7610, R117 ;  /* 0x00007610ff757816 */ /* 0x000fe20000000075 */
[----:B------:R0:W5:Y:S01]  /*37b0*/  @P3 LDG.E.U16 R81, desc[UR16][R8.64] ;  /* 0x0000001008513981 */ /* 0x000162000c1e1500 */
[----:B------:R-:W-:Y:S01]  /*37c0*/  LEA R12, P3, R25, R36, 0x1 ;  /* 0x00000024190c7211 */ /* 0x000fe200078608ff */
[----:B------:R-:W-:Y:S01]  /*37d0*/  IMAD.X R5, R37, 0x1, R110, P4 ;  /* 0x0000000125057824 */ /* 0x000fe200020e066e */
[----:B------:R-:W-:-:S03]  /*37e0*/  PRMT R119, RZ, 0x7610, R119 ;  /* 0x00007610ff777816 */ /* 0x000fc60000000077 */
[----:B------:R-:W-:Y:S01]  /*37f0*/  IMAD.X R13, R37, 0x1, R108, P3 ;  /* 0x00000001250d7824 */ /* 0x000fe200018e066c */
[C---:B------:R-:W-:Y:S01]  /*3800*/  ISETP.GT.AND P4, PT, R35.reuse, 0x4, PT ;  /* 0x000000042300780c */ /* 0x040fe20003f84270 */
[----:B------:R1:W2:Y:S01]  /*3810*/  @P6 LDG.E.U16 R117, desc[UR16][R4.64] ;  /* 0x0000001004756981 */ /* 0x0002a2000c1e1500 */
[----:B------:R-:W-:Y:S02]  /*3820*/  ISETP.GT.AND P3, PT, R35, 0x5, PT ;  /* 0x000000052300780c */ /* 0x000fe40003f64270 */
[-C--:B------:R-:W-:Y:S01]  /*3830*/  LEA R10, P6, R32, R36.reuse, 0x1 ;  /* 0x00000024200a7211 */ /* 0x080fe200078c08ff */
[----:B------:R3:W2:Y:S01]  /*3840*/  @P5 LDG.E.U16 R119, desc[UR16][R12.64] ;  /* 0x000000100c775981 */ /* 0x0006a2000c1e1500 */
[----:B0-----:R-:W-:Y:S02]  /*3850*/  LEA R8, P5, R28, R36, 0x1 ;  /* 0x000000241c087211 */ /* 0x001fe400078a08ff */
[----:B------:R-:W-:Y:S01]  /*3860*/  PRMT R6, RZ, 0x7610, R6 ;  /* 0x00007610ff067816 */ /* 0x000fe20000000006 */
[C---:B------:R-:W-:Y:S01]  /*3870*/  IMAD.X R11, R37.reuse, 0x1, R106, P6 ;  /* 0x00000001250b7824 */ /* 0x040fe200030e066a */
[----:B------:R-:W-:Y:S01]  /*3880*/  PRMT R115, RZ, 0x7610, R115 ;  /* 0x00007610ff737816 */ /* 0x000fe20000000073 */
[----:B------:R-:W-:-:S03]  /*3890*/  IMAD.X R9, R37, 0x1, R104, P5 ;  /* 0x0000000125097824 */ /* 0x000fc600028e0668 */
[----:B------:R-:W4:Y:S04]  /*38a0*/  @P4 LDG.E.U16 R6, desc[UR16][R10.64] ;  /* 0x000000100a064981 */ /* 0x000f28000c1e1500 */
[----:B------:R-:W4:Y:S01]  /*38b0*/  @P3 LDG.E.U16 R115, desc[UR16][R8.64] ;  /* 0x0000001008733981 */ /* 0x000f22000c1e1500 */
[----:B------:R-:W-:Y:S02]  /*38c0*/  ISETP.GT.AND P6, PT, R35, 0x6, PT ;  /* 0x000000062300780c */ /* 0x000fe40003fc4270 */
[----:B-1----:R-:W-:Y:S02]  /*38d0*/  LEA R4, P4, R26, R36, 0x1 ;  /* 0x000000241a047211 */ /* 0x002fe400078808ff */
[----:B------:R-:W-:-:S03]  /*38e0*/  PRMT R113, RZ, 0x7610, R113 ;  /* 0x00007610ff717816 */ /* 0x000fc60000000071 */
[----:B------:R-:W-:Y:S01]  /*38f0*/  IMAD.X R5, R37, 0x1, R86, P4 ;  /* 0x0000000125057824 */ /* 0x000fe200020e0656 */
[C---:B------:R-:W-:Y:S02]  /*3900*/  ISETP.GT.AND P4, PT, R35.reuse, 0x8, PT ;  /* 0x000000082300780c */ /* 0x040fe40003f84270 */
[----:B------:R-:W-:-:S03]  /*3910*/  ISETP.GT.AND P5, PT, R35, 0x7, PT ;  /* 0x000000072300780c */ /* 0x000fc60003fa4270 */
[----:B------:R0:W5:Y:S01]  /*3920*/  @P6 LDG.E.U16 R113, desc[UR16][R4.64] ;  /* 0x0000001004716981 */ /* 0x000162000c1e1500 */
[-C--:B---3--:R-:W-:Y:S02]  /*3930*/  LEA R12, P6, R30, R36.reuse, 0x1 ;  /* 0x000000241e0c7211 */ /* 0x088fe400078c08ff */
[-C--:B------:R-:W-:Y:S02]  /*3940*/  LEA R14, P3, R22, R36.reuse, 0x1 ;  /* 0x00000024160e7211 */ /* 0x080fe400078608ff */
[----:B------:R-:W-:Y:S01]  /*3950*/  PRMT R111, RZ, 0x7610, R111 ;  /* 0x00007610ff6f7816 */ /* 0x000fe2000000006f */
[C---:B------:R-:W-:Y:S01]  /*3960*/  IMAD.X R13, R37.reuse, 0x1, R82, P6 ;  /* 0x00000001250d7824 */ /* 0x040fe200030e0652 */
[----:B------:R-:W-:Y:S01]  /*3970*/  PRMT R7, RZ, 0x7610, R7 ;  /* 0x00007610ff077816 */ /* 0x000fe20000000007 */
[----:B------:R-:W-:Y:S01]  /*3980*/  IMAD.X R15, R37, 0x1, R84, P3 ;  /* 0x00000001250f7824 */ /* 0x000fe200018e0654 */
[C---:B------:R-:W-:Y:S02]  /*3990*/  ISETP.GT.AND P6, PT, R35.reuse, 0xa, PT ;  /* 0x0000000a2300780c */ /* 0x040fe40003fc4270 */
[----:B------:R-:W-:Y:S01]  /*39a0*/  ISETP.GT.AND P3, PT, R35, 0x9, PT ;  /* 0x000000092300780c */ /* 0x000fe20003f64270 */
[----:B------:R-:W5:Y:S01]  /*39b0*/  @P4 LDG.E.U16 R111, desc[UR16][R12.64] ;  /* 0x000000100c6f4981 */ /* 0x000f62000c1e1500 */
[----:B0-----:R-:W-:-:S03]  /*39c0*/  LEA R4, P4, R29, R36, 0x1 ;  /* 0x000000241d047211 */ /* 0x001fc600078808ff */
[----:B------:R0:W5:Y:S01]  /*39d0*/  @P5 LDG.E.U16 R7, desc[UR16][R14.64] ;  /* 0x000000100e075981 */ /* 0x000162000c1e1500 */
[-C--:B------:R-:W-:Y:S01]  /*39e0*/  LEA R10, P5, R31, R36.reuse, 0x1 ;  /* 0x000000241f0a7211 */ /* 0x080fe200078a08ff */
[C---:B------:R-:W-:Y:S01]  /*39f0*/  IMAD.X R5, R37.reuse, 0x1, R78, P4 ;  /* 0x0000000125057824 */ /* 0x040fe200020e064e */
[----:B------:R-:W-:Y:S02]  /*3a00*/  PRMT R109, RZ, 0x7610, R109 ;  /* 0x00007610ff6d7816 */ /* 0x000fe4000000006d */
[----:B------:R-:W-:Y:S01]  /*3a10*/  PRMT R8, RZ, 0x7610, R8 ;  /* 0x00007610ff087816 */ /* 0x000fe20000000008 */
[----:B------:R-:W-:Y:S01]  /*3a20*/  IMAD.X R11, R37, 0x1, R80, P5 ;  /* 0x00000001250b7824 */ /* 0x000fe200028e0650 */
[----:B------:R-:W-:Y:S02]  /*3a30*/  ISETP.GT.AND P5, PT, R35, 0xb, PT ;  /* 0x0000000b2300780c */ /* 0x000fe40003fa4270 */
[----:B------:R-:W5:Y:S01]  /*3a40*/  @P6 LDG.E.U16 R109, desc[UR16][R4.64] ;  /* 0x00000010046d6981 */ /* 0x000f62000c1e1500 */
[----:B0-----:R-:W-:-:S02]  /*3a50*/  LEA R14, P4, R27, R36, 0x1 ;  /* 0x000000241b0e7211 */ /* 0x001fc400078808ff */
[-C--:B------:R-:W-:Y:S01]  /*3a60*/  LEA R12, P6, R24, R36.reuse, 0x1 ;  /* 0x00000024180c7211 */ /* 0x080fe200078c08ff */
[----:B------:R0:W5:Y:S01]  /*3a70*/  @P3 LDG.E.U16 R8, desc[UR16][R10.64] ;  /* 0x000000100a083981 */ /* 0x000162000c1e1500 */
[----:B------:R-:W-:Y:S01]  /*3a80*/  ISETP.GT.AND P3, PT, R35, 0xc, PT ;  /* 0x0000000c2300780c */ /* 0x000fe20003f64270 */
[----:B------:R-:W-:Y:S01]  /*3a90*/  IMAD.X R15, R37, 0x1, R76, P4 ;  /* 0x00000001250f7824 */ /* 0x000fe200020e064c */
[----:B------:R-:W-:Y:S01]  /*3aa0*/  ISETP.GT.AND P4, PT, R35, 0xd, PT ;  /* 0x0000000d2300780c */ /* 0x000fe20003f84270 */
[----:B------:R-:W-:Y:S01]  /*3ab0*/  IMAD.X R13, R37, 0x1, R74, P6 ;  /* 0x00000001250d7824 */ /* 0x000fe200030e064a */
[----:B------:R-:W-:Y:S02]  /*3ac0*/  PRMT R9, RZ, 0x7610, R9 ;  /* 0x00007610ff097816 */ /* 0x000fe40000000009 */
[----:B------:R-:W-:Y:S02]  /*3ad0*/  LEA R18, P6, R21, R36, 0x1 ;  /* 0x0000002415127211 */ /* 0x000fe400078c08ff */
[----:B------:R-:W-:-:S02]  /*3ae0*/  PRMT R107, RZ, 0x7610, R107 ;  /* 0x00007610ff6b7816 */ /* 0x000fc4000000006b */
[----:B0-----:R-:W-:Y:S01]  /*3af0*/  PRMT R10, RZ, 0x7610, R10 ;  /* 0x00007610ff0a7816 */ /* 0x001fe2000000000a */
[----:B------:R0:W5:Y:S01]  /*3b00*/  @P5 LDG.E.U16 R9, desc[UR16][R14.64] ;  /* 0x000000100e095981 */ /* 0x000162000c1e1500 */
[----:B------:R-:W-:Y:S01]  /*3b10*/  IMAD.X R19, R37, 0x1, R72, P6 ;  /* 0x0000000125137824 */ /* 0x000fe200030e0648 */
[C---:B------:R-:W-:Y:S02]  /*3b20*/  ISETP.GT.AND P5, PT, R35.reuse, 0xe, PT ;  /* 0x0000000e2300780c */ /* 0x040fe40003fa4270 */
[----:B------:R-:W5:Y:S01]  /*3b30*/  @P3 LDG.E.U16 R107, desc[UR16][R12.64] ;  /* 0x000000100c6b3981 */ /* 0x000f62000c1e1500 */
[----:B------:R-:W-:Y:S02]  /*3b40*/  ISETP.GT.AND P6, PT, R35, 0xf, PT ;  /* 0x0000000f2300780c */ /* 0x000fe40003fc4270 */
[-C--:B------:R-:W-:Y:S01]  /*3b50*/  LEA R4, P3, R23, R36.reuse, 0x1 ;  /* 0x0000002417047211 */ /* 0x080fe200078608ff */
[----:B------:R1:W5:Y:S01]  /*3b60*/  @P4 LDG.E.U16 R10, desc[UR16][R18.64] ;  /* 0x00000010120a4981 */ /* 0x000362000c1e1500 */
[----:B------:R-:W-:-:S02]  /*3b70*/  LEA R16, P4, R71, R36, 0x1 ;  /* 0x0000002447107211 */ /* 0x000fc400078808ff */
[----:B------:R-:W-:Y:S01]  /*3b80*/  PRMT R11, RZ, 0x7610, R11 ;  /* 0x00007610ff0b7816 */ /* 0x000fe2000000000b */
[C---:B------:R-:W-:Y:S01]  /*3b90*/  IMAD.X R5, R37.reuse, 0x1, R70, P3 ;  /* 0x0000000125057824 */ /* 0x040fe200018e0646 */
[----:B------:R-:W-:Y:S01]  /*3ba0*/  PRMT R124, RZ, 0x7610, R124 ;  /* 0x00007610ff7c7816 */ /* 0x000fe2000000007c */
[----:B------:R-:W-:Y:S01]  /*3bb0*/  IMAD.X R17, R37, 0x1, R68, P4 ;  /* 0x0000000125117824 */ /* 0x000fe200020e0644 */
[C---:B------:R-:W-:Y:S02]  /*3bc0*/  ISETP.GT.AND P3, PT, R35.reuse, 0x10, PT ;  /* 0x000000102300780c */ /* 0x040fe40003f64270 */
[----:B------:R3:W5:Y:S01]  /*3bd0*/  @P5 LDG.E.U16 R11, desc[UR16][R4.64] ;  /* 0x00000010040b5981 */ /* 0x000762000c1e1500 */
[----:B------:R-:W-:Y:S02]  /*3be0*/  ISETP.GT.AND P4, PT, R35, 0x11, PT ;  /* 0x000000112300780c */ /* 0x000fe40003f84270 */
[-C--:B0-----:R-:W-:Y:S01]  /*3bf0*/  LEA R14, P5, R69, R36.reuse, 0x1 ;  /* 0x00000024450e7211 */ /* 0x081fe200078a08ff */
[----:B------:R0:W5:Y:S01]  /*3c00*/  @P6 LDG.E.U16 R124, desc[UR16][R16.64] ;  /* 0x00000010107c6981 */ /* 0x000162000c1e1500 */
[----:B-1----:R-:W-:-:S02]  /*3c10*/  LEA R18, P6, R67, R36, 0x1 ;  /* 0x0000002443127211 */ /* 0x002fc400078c08ff */
[----:B------:R-:W-:Y:S01]  /*3c20*/  PRMT R12, RZ, 0x7610, R12 ;  /* 0x00007610ff0c7816 */ /* 0x000fe2000000000c */
[C---:B------:R-:W-:Y:S01]  /*3c30*/  IMAD.X R15, R37.reuse, 0x1, R66, P5 ;  /* 0x00000001250f7824 */ /* 0x040fe200028e0642 */
[----:B------:R-:W-:Y:S01]  /*3c40*/  PRMT R105, RZ, 0x7610, R105 ;  /* 0x00007610ff697816 */ /* 0x000fe20000000069 */
[----:B------:R-:W-:Y:S01]  /*3c50*/  IMAD.X R19, R37, 0x1, R64, P6 ;  /* 0x0000000125137824 */ /* 0x000fe200030e0640 */
[C---:B------:R-:W-:Y:S02]  /*3c60*/  ISETP.GT.AND P5, PT, R35.reuse, 0x12, PT ;  /* 0x000000122300780c */ /* 0x040fe40003fa4270 */
[----:B------:R-:W5:Y:S01]  /*3c70*/  @P3 LDG.E.U16 R12, desc[UR16][R14.64] ;  /* 0x000000100e0c3981 */ /* 0x000f62000c1e1500 */
[----:B------:R-:W-:Y:S02]  /*3c80*/  ISETP.GT.AND P6, PT, R35, 0x13, PT ;  /* 0x000000132300780c */ /* 0x000fe40003fc4270 */
[-C--:B---3--:R-:W-:Y:S01]  /*3c90*/  LEA R4, P3, R65, R36.reuse, 0x1 ;  /* 0x0000002441047211 */ /* 0x088fe200078608ff */
[----:B------:R1:W5:Y:S01]  /*3ca0*/  @P4 LDG.E.U16 R105, desc[UR16][R18.64] ;  /* 0x0000001012694981 */ /* 0x000362000c1e1500 */
[----:B0-----:R-:W-:-:S02]  /*3cb0*/  LEA R16, P4, R63, R36, 0x1 ;  /* 0x000000243f107211 */ /* 0x001fc400078808ff */
[----:B------:R-:W-:Y:S01]  /*3cc0*/  PRMT R13, RZ, 0x7610, R13 ;  /* 0x00007610ff0d7816 */ /* 0x000fe2000000000d */
[C---:B------:R-:W-:Y:S01]  /*3cd0*/  IMAD.X R5, R37.reuse, 0x1, R62, P3 ;  /* 0x0000000125057824 */ /* 0x040fe200018e063e */
[----:B------:R-:W-:Y:S01]  /*3ce0*/  PRMT R122, RZ, 0x7610, R122 ;  /* 0x00007610ff7a7816 */ /* 0x000fe2000000007a */
[----:B------:R-:W-:Y:S01]  /*3cf0*/  IMAD.X R17, R37, 0x1, R60, P4 ;  /* 0x0000000125117824 */ /* 0x000fe200020e063c */
[C---:B------:R-:W-:Y:S02]  /*3d00*/  ISETP.GT.AND P3, PT, R35.reuse, 0x14, PT ;  /* 0x000000142300780c */ /* 0x040fe40003f64270 */
[----:B------:R0:W5:Y:S01]  /*3d10*/  @P5 LDG.E.U16 R13, desc[UR16][R4.64] ;  /* 0x00000010040d5981 */ /* 0x000162000c1e1500 */
[----:B------:R-:W-:Y:S02]  /*3d20*/  ISETP.GT.AND P4, PT, R35, 0x15, PT ;  /* 0x000000152300780c */ /* 0x000fe40003f84270 */
[-C--:B------:R-:W-:Y:S01]  /*3d30*/  LEA R120, P5, R61, R36.reuse, 0x1 ;  /* 0x000000243d787211 */ /* 0x080fe200078a08ff */
[----:B------:R3:W5:Y:S01]  /*3d40*/  @P6 LDG.E.U16 R122, desc[UR16][R16.64] ;  /* 0x00000010107a6981 */ /* 0x000762000c1e1500 */
[----:B-1----:R-:W-:-:S02]  /*3d50*/  LEA R18, P6, R59, R36, 0x1 ;  /* 0x000000243b127211 */ /* 0x002fc400078c08ff */
[----:B------:R-:W-:Y:S01]  /*3d60*/  PRMT R14, RZ, 0x7610, R14 ;  /* 0x00007610ff0e7816 */ /* 0x000fe2000000000e */
[C---:B------:R-:W-:Y:S01]  /*3d70*/  IMAD.X R121, R37.reuse, 0x1, R58, P5 ;  /* 0x0000000125797824 */ /* 0x040fe200028e063a */
[----:B------:R-:W-:Y:S01]  /*3d80*/  PRMT R87, RZ, 0x7610, R87 ;  /* 0x00007610ff577816 */ /* 0x000fe20000000057 */
[----:B------:R-:W-:Y:S01]  /*3d90*/  IMAD.X R19, R37, 0x1, R56, P6 ;  /* 0x0000000125137824 */ /* 0x000fe200030e0638 */
[----:B------:R-:W-:Y:S02]  /*3da0*/  ISETP.GT.AND P6, PT, R35, 0x17, PT ;  /* 0x000000172300780c */ /* 0x000fe40003fc4270 */
[----:B------:R1:W5:Y:S01]  /*3db0*/  @P3 LDG.E.U16 R14, desc[UR16][R120.64] ;  /* 0x00000010780e3981 */ /* 0x000362000c1e1500 */
[----:B0-----:R-:W-:-:S03]  /*3dc0*/  LEA R4, P3, R57, R36, 0x1 ;  /* 0x0000002439047211 */ /* 0x001fc600078608ff */
[----:B------:R0:W5:Y:S01]  /*3dd0*/  @P4 LDG.E.U16 R87, desc[UR16][R18.64] ;  /* 0x0000001012574981 */ /* 0x000162000c1e1500 */
[-C--:B---3--:R-:W-:Y:S01]  /*3de0*/  LEA R16, P4, R55, R36.reuse, 0x1 ;  /* 0x0000002437107211 */ /* 0x088fe200078808ff */
[----:B------:R-:W-:Y:S01]  /*3df0*/  IMAD.X R5, R37, 0x1, R54, P3 ;  /* 0x0000000125057824 */ /* 0x000fe200018e0636 */
[C---:B------:R-:W-:Y:S02]  /*3e00*/  ISETP.GT.AND P5, PT, R35.reuse, 0x16, PT ;  /* 0x000000162300780c */ /* 0x040fe40003fa4270 */
[----:B------:R-:W-:Y:S01]  /*3e10*/  ISETP.GT.AND P3, PT, R35, 0x18, PT ;  /* 0x000000182300780c */ /* 0x000fe20003f64270 */
[----:B------:R-:W-:Y:S01]  /*3e20*/  IMAD.X R17, R37, 0x1, R52, P4 ;  /* 0x0000000125117824 */ /* 0x000fe200020e0634 */
[----:B-1----:R-:W-:Y:S02]  /*3e30*/  PRMT R120, RZ, 0x7610, R120 ;  /* 0x00007610ff787816 */ /* 0x002fe40000000078 */
[----:B0-----:R-:W-:Y:S02]  /*3e40*/  LEA R18, P4, R53, R36, 0x1 ;  /* 0x0000002435127211 */ /* 0x001fe400078808ff */
[----:B------:R-:W-:-:S02]  /*3e50*/  PRMT R15, RZ, 0x7610, R15 ;  /* 0x00007610ff0f7816 */ /* 0x000fc4000000000f */
[----:B------:R0:W5:Y:S01]  /*3e60*/  @P6 LDG.E.U16 R120, desc[UR16][R16.64] ;  /* 0x0000001010786981 */ /* 0x000162000c1e1500 */
[----:B------:R-:W-:Y:S01]  /*3e70*/  IMAD.X R19, R37, 0x1, R50, P4 ;  /* 0x0000000125137824 */ /* 0x000fe200020e0632 */
[----:B------:R-:W-:Y:S02]  /*3e80*/  ISETP.GT.AND P4, PT, R35, 0x19, PT ;  /* 0x000000192300780c */ /* 0x000fe40003f84270 */
[----:B------:R1:W5:Y:S01]  /*3e90*/  @P5 LDG.E.U16 R15, desc[UR16][R4.64] ;  /* 0x00000010040f5981 */ /* 0x000362000c1e1500 */
[----:B0-----:R-:W-:-:S06]  /*3ea0*/  PRMT R16, RZ, 0x7610, R16 ;  /* 0x00007610ff107816 */ /* 0x001fcc0000000010 */
[----:B------:R-:W5:Y:S01]  /*3eb0*/  @P3 LDG.E.U16 R16, desc[UR16][R18.64] ;  /* 0x0000001012103981 */ /* 0x000f62000c1e1500 */
[----:B-1----:R-:W-:Y:S02]  /*3ec0*/  LEA R4, P3, R51, R36, 0x1 ;  /* 0x0000002433047211 */ /* 0x002fe400078608ff */
[----:B------:R-:W-:-:S03]  /*3ed0*/  PRMT R85, RZ, 0x7610, R85 ;  /* 0x00007610ff557816 */ /* 0x000fc60000000055 */
[----:B------:R-:W-:-:S05]  /*3ee0*/  IMAD.X R5, R37, 0x1, R48, P3 ;  /* 0x0000000125057824 */ /* 0x000fca00018e0630 */
[----:B------:R0:W5:Y:S01]  /*3ef0*/  @P4 LDG.E.U16 R85, desc[UR16][R4.64] ;  /* 0x0000001004554981 */ /* 0x000162000c1e1500 */
[----:B------:R-:W-:Y:S02]  /*3f00*/  ISETP.GT.AND P4, PT, R35, 0x1a, PT ;  /* 0x0000001a2300780c */ /* 0x000fe40003f84270 */
[----:B------:R-:W-:Y:S02]  /*3f10*/  PRMT R17, RZ, 0x7610, R17 ;  /* 0x00007610ff117816 */ /* 0x000fe40000000011 */
[----:B0-----:R-:W-:-:S05]  /*3f20*/  LEA R4, P3, R49, R36, 0x1 ;  /* 0x0000002431047211 */ /* 0x001fca00078608ff */
[----:B------:R-:W-:Y:S01]  /*3f30*/  IMAD.X R5, R37, 0x1, R46, P3 ;  /* 0x0000000125057824 */ /* 0x000fe200018e062e */
[----:B------:R-:W-:-:S04]  /*3f40*/  LEA R18, P3, R47, R36, 0x1 ;  /* 0x000000242f127211 */ /* 0x000fc800078608ff */
[----:B------:R0:W5:Y:S01]  /*3f50*/  @P4 LDG.E.U16 R17, desc[UR16][R4.64] ;  /* 0x0000001004114981 */ /* 0x000162000c1e1500 */
[----:B------:R-:W-:Y:S01]  /*3f60*/  ISETP.GT.AND P4, PT, R35, 0x1b, PT ;  /* 0x0000001b2300780c */ /* 0x000fe20003f84270 */
[----:B------:R-:W-:Y:S01]  /*3f70*/  IMAD.X R19, R37, 0x1, R44, P3 ;  /* 0x0000000125137824 */ /* 0x000fe200018e062c */
[----:B------:R-:W-:Y:S02]  /*3f80*/  PRMT R118, RZ, 0x7610, R118 ;  /* 0x00007610ff767816 */ /* 0x000fe40000000076 */
[----:B0-----:R-:W-:-:S09]  /*3f90*/  LEA R4, P3, R45, R36, 0x1 ;  /* 0x000000242d047211 */ /* 0x001fd200078608ff */
[----:B------:R0:W5:Y:S01]  /*3fa0*/  @P4 LDG.E.U16 R118, desc[UR16][R18.64] ;  /* 0x0000001012764981 */ /* 0x000162000c1e1500 */
[----:B------:R-:W-:Y:S01]  /*3fb0*/  ISETP.GT.AND P4, PT, R35, 0x1c, PT ;  /* 0x0000001c2300780c */ /* 0x000fe20003f84270 */
[----:B------:R-:W-:Y:S01]  /*3fc0*/  IMAD.X R5, R37, 0x1, R42, P3 ;  /* 0x0000000125057824 */ /* 0x000fe200018e062a */
[----:B0-----:R-:W-:-:S11]  /*3fd0*/  PRMT R18, RZ, 0x7610, R18 ;  /* 0x00007610ff127816 */ /* 0x001fd60000000012 */
[----:B------:R0:W5:Y:S01]  /*3fe0*/  @P4 LDG.E.U16 R18, desc[UR16][R4.64] ;  /* 0x0000001004124981 */ /* 0x000162000c1e1500 */
[----:B------:R-:W-:Y:S02]  /*3ff0*/  ISETP.GT.AND P4, PT, R35, 0x1d, PT ;  /* 0x0000001d2300780c */ /* 0x000fe40003f84270 */
[----:B------:R-:W-:Y:S02]  /*4000*/  PRMT R83, RZ, 0x7610, R83 ;  /* 0x00007610ff537816 */ /* 0x000fe40000000053 */
[----:B0-----:R-:W-:-:S05]  /*4010*/  LEA R4, P3, R43, R36, 0x1 ;  /* 0x000000242b047211 */ /* 0x001fca00078608ff */
[----:B------:R-:W-:-:S05]  /*4020*/  IMAD.X R5, R37, 0x1, R40, P3 ;  /* 0x0000000125057824 */ /* 0x000fca00018e0628 */
[----:B------:R0:W5:Y:S01]  /*4030*/  @P4 LDG.E.U16 R83, desc[UR16][R4.64] ;  /* 0x0000001004534981 */ /* 0x000162000c1e1500 */
[----:B------:R-:W-:Y:S02]  /*4040*/  ISETP.GT.AND P4, PT, R35, 0x1e, PT ;  /* 0x0000001e2300780c */ /* 0x000fe40003f84270 */
[----:B------:R-:W-:Y:S02]  /*4050*/  PRMT R19, RZ, 0x7610, R19 ;  /* 0x00007610ff137816 */ /* 0x000fe40000000013 */
[----:B0-----:R-:W-:Y:S02]  /*4060*/  LEA R4, P3, R41, R36, 0x1 ;  /* 0x0000002429047211 */ /* 0x001fe400078608ff */
[----:B------:R-:W-:-:S03]  /*4070*/  ISETP.GT.AND P5, PT, R35, 0x1f, PT ;  /* 0x0000001f2300780c */ /* 0x000fc60003fa4270 */
[----:B------:R-:W-:Y:S01]  /*4080*/  IMAD.X R5, R37, 0x1, R38, P3 ;  /* 0x0000000125057824 */ /* 0x000fe200018e0626 */
[----:B------:R-:W-:Y:S01]  /*4090*/  ISETP.GT.AND P3, PT, R35, RZ, PT ;  /* 0x000000ff2300720c */ /* 0x000fe20003f64270 */
[----:B------:R-:W-:-:S03]  /*40a0*/  USHF.L.U32 UR4, UR4, 0x1f, URZ ;  /* 0x0000001f04047899 */ /* 0x000fc600080006ff */
[----:B------:R0:W5:Y:S01]  /*40b0*/  @P4 LDG.E.U16 R19, desc[UR16][R4.64] ;  /* 0x0000001004134981 */ /* 0x000162000c1e1500 */
[----:B------:R-:W-:Y:S02]  /*40c0*/  PRMT R114, RZ, 0x7610, R114 ;  /* 0x00007610ff727816 */ /* 0x000fe40000000072 */
[----:B------:R-:W-:Y:S01]  /*40d0*/  PRMT R116, RZ, 0x7610, R116 ;  /* 0x00007610ff747816 */ /* 0x000fe20000000074 */
[----:B------:R-:W-:-:S05]  /*40e0*/  IMAD.U32 R121, RZ, RZ, UR4 ;  /* 0x00000004ff797e24 */ /* 0x000fca000f8e00ff */
[----:B------:R-:W5:Y:S01]  /*40f0*/  @P3 LDG.E.U16 R116, desc[UR16][R36.64] ;  /* 0x0000001024743981 */ /* 0x000f62000c1e1500 */
[----:B0-----:R-:W-:-:S05]  /*4100*/  LEA R4, P4, R39, R36, 0x1 ;  /* 0x0000002427047211 */ /* 0x001fca00078808ff */
[----:B------:R-:W-:-:S05]  /*4110*/  IMAD.X R5, R37, 0x1, R34, P4 ;  /* 0x0000000125057824 */ /* 0x000fca00020e0622 */
[----:B------:R2:W5:Y:S01]  /*4120*/  @P5 LDG.E.U16 R114, desc[UR16][R4.64] ;  /* 0x0000001004725981 */ /* 0x000562000c1e1500 */
[----:B------:R-:W0:Y:S01]  /*4130*/  SYNCS.PHASECHK.TRANS64.TRYWAIT P3, [UR11], R121 ;  /* 0x00000079ff0075a7 */ /* 0x000e22000806110b */
[----:B--2---:R-:W-:Y:S02]  /*4140*/  PRMT R5, R117, 0x5410, R119 ;  /* 0x0000541075057816 */ /* 0x004fe40000000077 */
[----:B----4-:R-:W-:Y:S01]  /*4150*/  PRMT R6, R6, 0x5410, R115 ;  /* 0x0000541006067816 */ /* 0x010fe20000000073 */
[----:B0-----:R-:W-:Y:S06]  /*4160*/  @!P3 BRA `(.L_x_15) ;  /* 0x000000240090b947 */ /* 0x001fec0003800000 */
.L_x_25:
[----:B-----5:R-:W-:Y:S01]  /*4170*/  PRMT R7, R113, 0x5410, R7 ;  /* 0x0000541071077816 */ /* 0x020fe20000000007 */
[----:B------:R-:W-:Y:S01]  /*4180*/  IMAD.WIDE R90, R73, 0x2, R90 ;  /* 0x00000002495a7825 */ /* 0x000fe200078e025a */
[----:B------:R-:W-:Y:S02]  /*4190*/  PRMT R8, R111, 0x5410, R8 ;  /* 0x000054106f087816 */ /* 0x000fe40000000008 */
[----:B------:R-:W-:Y:S01]  /*41a0*/  PRMT R9, R109, 0x5410, R9 ;  /* 0x000054106d097816 */ /* 0x000fe20000000009 */
[----:B------:R-:W-:Y:S01]  /*41b0*/  IMAD.WIDE R94, R73, 0x2, R94 ;  /* 0x00000002495e7825 */ /* 0x000fe200078e025e */
[----:B------:R-:W-:Y:S02]  /*41c0*/  PRMT R10, R107, 0x5410, R10 ;  /* 0x000054106b0a7816 */ /* 0x000fe4000000000a */
[----:B------:R-:W-:Y:S01]  /*41d0*/  PRMT R11, R11, 0x5410, R124 ;  /* 0x000054100b0b7816 */ /* 0x000fe2000000007c */
[----:B------:R-:W-:Y:S01]  /*41e0*/  IMAD.WIDE R98, R73, 0x2, R98 ;  /* 0x0000000249627825 */ /* 0x000fe200078e0262 */
[----:B------:R-:W-:-:S02]  /*41f0*/  PRMT R12, R12, 0x5410, R105 ;  /* 0x000054100c0c7816 */ /* 0x000fc40000000069 */
[----:B------:R-:W-:Y:S01]  /*4200*/  PRMT R13, R13, 0x5410, R122 ;  /* 0x000054100d0d7816 */ /* 0x000fe2000000007a */
        /* <DEDUP_REMOVED lines=9> */
[C---:B------:R-:W-:Y:S01]  /*42a0*/  IMAD.WIDE R100, R73.reuse, 0x2, R100 ;  /* 0x0000000249647825 */ /* 0x040fe200078e0264 */
[----:B------:R-:W-:Y:S02]  /*42b0*/  PRMT R4, R116, 0x5410, R81 ;  /* 0x0000541074047816 */ /* 0x000fe40000000051 */
[----:B------:R-:W-:Y:S01]  /*42c0*/  ISETP.GE.AND P3, PT, R20, R35, PT ;  /* 0x000000231400720c */ /* 0x000fe20003f66270 */
[----:B------:R-:W-:Y:S01]  /*42d0*/  IMAD.WIDE R88, R73, 0x2, R88 ;  /* 0x0000000249587825 */ /* 0x000fe200078e0258 */
[----:B------:R0:W-:Y:S01]  /*42e0*/  STTM.x16 tmem[UR10+0x40], R4 ;  /* 0x00004004000079ed */ /* 0x0001e2000824000a */
[----:B------:R-:W1:Y:S02]  /*42f0*/  FENCE.VIEW.ASYNC.T ;  /* 0x00000000000073c6 */ /* 0x000e640000000200 */
[----:B-1----:R-:W-:Y:S01]  /*4300*/  BAR.SYNC.DEFER_BLOCKING 0x0 ;  /* 0x0000000000007b1d */ /* 0x002fe20000010000 */
[----:B------:R-:W-:-:S02]  /*4310*/  PRMT R114, RZ, 0x7610, R114 ;  /* 0x00007610ff727816 */ /* 0x000fc40000000072 */
[----:B------:R-:W-:Y:S02]  /*4320*/  PRMT R118, RZ, 0x7610, R118 ;  /* 0x00007610ff767816 */ /* 0x000fe40000000076 */
[----:B------:R-:W-:-:S03]  /*4330*/  PRMT R116, RZ, 0x7610, R116 ;  /* 0x00007610ff747816 */ /* 0x000fc60000000074 */
[----:B------:R-:W2:Y:S04]  /*4340*/  @!P3 LDG.E.U16 R114, desc[UR16][R102.64] ;  /* 0x000000106672b981 */ /* 0x000ea8000c1e1500 */
[----:B------:R-:W3:Y:S04]  /*4350*/  @!P3 LDG.E.U16 R118, desc[UR16][R98.64] ;  /* 0x000000106276b981 */ /* 0x000ee8000c1e1500 */
[----:B------:R-:W4:Y:S01]  /*4360*/  @!P3 LDG.E.U16 R116, desc[UR16][R100.64] ;  /* 0x000000106474b981 */ /* 0x000f22000c1e1500 */
[----:B0-----:R-:W-:Y:S02]  /*4370*/  PRMT R6, RZ, 0x7610, R6 ;  /* 0x00007610ff067816 */ /* 0x001fe40000000006 */
[----:B------:R-:W-:-:S02]  /*4380*/  PRMT R10, RZ, 0x7610, R10 ;  /* 0x00007610ff0a7816 */ /* 0x000fc4000000000a */
[----:B------:R-:W-:Y:S02]  /*4390*/  PRMT R4, RZ, 0x7610, R4 ;  /* 0x00007610ff047816 */ /* 0x000fe40000000004 */
[----:B------:R-:W-:Y:S01]  /*43a0*/  PRMT R8, RZ, 0x7610, R8 ;  /* 0x00007610ff087816 */ /* 0x000fe20000000008 */
[----:B------:R-:W4:Y:S01]  /*43b0*/  @!P3 LDG.E.U16 R6, desc[UR16][R94.64] ;  /* 0x000000105e06b981 */ /* 0x000f22000c1e1500 */
[----:B------:R-:W-:-:S03]  /*43c0*/  PRMT R12, RZ, 0x7610, R12 ;  /* 0x00007610ff0c7816 */ /* 0x000fc6000000000c */
[----:B------:R-:W4:Y:S04]  /*43d0*/  @!P3 LDG.E.U16 R10, desc[UR16][R90.64] ;  /* 0x000000105a0ab981 */ /* 0x000f28000c1e1500 */
[----:B------:R-:W4:Y:S04]  /*43e0*/  @!P3 LDG.E.U16 R4, desc[UR16][R96.64] ;  /* 0x000000106004b981 */ /* 0x000f28000c1e1500 */
[----:B------:R-:W4:Y:S04]  /*43f0*/  @!P3 LDG.E.U16 R8, desc[UR16][R92.64] ;  /* 0x000000105c08b981 */ /* 0x000f28000c1e1500 */
[----:B------:R-:W4:Y:S01]  /*4400*/  @!P3 LDG.E.U16 R12, desc[UR16][R88.64] ;  /* 0x00000010580cb981 */ /* 0x000f22000c1e1500 */
[----:B------:R-:W-:Y:S01]  /*4410*/  BAR.SYNC.DEFER_BLOCKING 0x0 ;  /* 0x0000000000007b1d */ /* 0x000fe20000010000 */
[----:B------:R-:W-:-:S04]  /*4420*/  ULEA UR11, UR13, UR15, 0x3 ;  /* 0x0000000f0d0b7291 */ /* 0x000fc8000f8e18ff */
[----:B------:R-:W-:Y:S01]  /*4430*/  UIADD3 UR11, UPT, UPT, UR11, 0x1000, URZ ;  /* 0x000010000b0b7890 */ /* 0x000fe2000fffe0ff */
[----:B--2---:R0:W-:Y:S04]  /*4440*/  STS.U16 [R77+UR15+0x800], R114 ;  /* 0x000800724d007988 */ /* 0x0041e8000800040f */
        /* <DEDUP_REMOVED lines=18> */
[----:B------:R-:W-:Y:S01]  /*4570*/  UIADD3 UR4, UPT, UPT, UR18, 0x48, URZ ;  /* 0x0000004812047890 */ /* 0x000fe2000fffe0ff */
[----:B------:R-:W-:Y:S01]  /*4580*/  UMOV UR20, UR6 ;  /* 0x0000000600147c82 */ /* 0x000fe20008000000 */
[----:B------:R-:W-:Y:S01]  /*4590*/  UMOV UR21, 0x80004020 ;  /* 0x8000402000157882 */ /* 0x000fe20000000000 */
[----:B------:R-:W-:Y:S01]  /*45a0*/  UMOV UR22, 0x0 ;  /* 0x0000000000167882 */ /* 0x000fe20000000000 */
[----:B------:R-:W-:Y:S01]  /*45b0*/  UMOV UR23, 0x10100010 ;  /* 0x1010001000177882 */ /* 0x000fe20000000000 */
[----:B------:R-:W-:Y:S01]  /*45c0*/  UMOV UR24, 0x0 ;  /* 0x0000000000187882 */ /* 0x000fe20000000000 */
[----:B------:R-:W-:Y:S01]  /*45d0*/  UMOV UR25, 0x10100010 ;  /* 0x1010001000197882 */ /* 0x000fe20000000000 */
[----:B------:R-:W-:Y:S01]  /*45e0*/  UMOV UR14, 0x3 ;  /* 0x00000003000e7882 */ /* 0x000fe20000000000 */
[----:B------:R0:W-:Y:S01]  /*45f0*/  UTCHMMA.2CTA tmem[UR19], gdesc[UR20], tmem[UR18], tmem[UR22], idesc[UR23], UPT ;  /* 0x00ff1614130079ea */ /* 0x0001e2000ba00012 */
[----:B------:R0:W-:Y:S01]  /*4600*/  UTCHMMA.2CTA tmem[UR4], gdesc[UR8], tmem[UR18], tmem[UR24], idesc[UR25], UPT ;  /* 0x00ff1808040079ea */ /* 0x0001e2000ba00012 */
[----:B------:R0:W-:Y:S01]  /*4610*/  UTCBAR.2CTA.MULTICAST [UR11], URZ, UR14 ;  /* 0x000000ff0b0073e9 */ /* 0x0001e2000820080e */
[----:B------:R-:W-:Y:S01]  /*4620*/  NOP ;  /* 0x0000000000007918 */ /* 0x000fe20000000000 */
.L_x_16:
[----:B------:R-:W-:Y:S01]  /*4630*/  UIADD3 UR13, UPT, UPT, UR13, 0x1, URZ ;  /* 0x000000010d0d7890 */ /* 0x000fe2000fffe0ff */
[----:B------:R-:W-:Y:S01]  /*4640*/  IMAD.WIDE R36, R79, 0x2, R36 ;  /* 0x000000024f247825 */ /* 0x000fe200078e0224 */
[----:B------:R-:W-:Y:S02]  /*4650*/  UIADD3 UR12, UPT, UPT, UR12, -0x1, URZ ;  /* 0xffffffff0c0c7890 */ /* 0x000fe4000fffe0ff */
[----:B------:R-:W-:Y:S01]  /*4660*/  UISETP.GT.AND UP0, UPT, UR13, 0x1, UPT ;  /* 0x000000010d00788c */ /* 0x000fe2000bf04270 */
[----:B------:R-:W-:-:S03]  /*4670*/  VIADD R35, R35, 0xffffffe0 ;  /* 0xffffffe023237836 */ /* 0x000fc60000000000 */
[----:B0-----:R-:W-:Y:S02]  /*4680*/  USEL UR4, URZ, 0x1, !UP0 ;  /* 0x00000001ff047887 */ /* 0x001fe4000c000000 */
[----:B------:R-:W-:Y:S02]  /*4690*/  USEL UR13, UR13, URZ, !UP0 ;  /* 0x000000ff0d0d7287 */ /* 0x000fe4000c000000 */
[----:B------:R-:W-:Y:S02]  /*46a0*/  UISETP.NE.U32.AND UP0, UPT, UR12, URZ, UPT ;  /* 0x000000ff0c00728c */ /* 0x000fe4000bf05070 */
[----:B------:R-:W-:-:S03]  /*46b0*/  ULOP3.LUT UR14, UR5, UR4, URZ, 0x3c, !UPT ;  /* 0x00000004050e7292 */ /* 0x000fc6000f8e3cff */
[----:B------:R-:W-:-:S04]  /*46c0*/  UMOV UR4, UR5 ;  /* 0x0000000500047c82 */ /* 0x000fc80008000000 */
[----:B------:R-:W-:Y:S01]  /*46d0*/  UMOV UR5, UR14 ;  /* 0x0000000e00057c82 */ /* 0x000fe20008000000 */
[----:B------:R-:W-:Y:S05]  /*46e0*/  BRA.U UP0, `(.L_x_17) ;  /* 0xfffffff100107547 */ /* 0x000fea000b83ffff */
.L_x_14:
[----:B------:R-:W-:Y:S01]  /*46f0*/  ISETP.GE.AND P0, PT, R3, 0x20, PT ;  /* 0x000000200300780c */ /* 0x000fe20003f06270 */
[----:B------:R-:W0:Y:S01]  /*4700*/  LDCU UR5, c[0x0][0x3b4] ;  /* 0x00007680ff0577ac */ /* 0x000e220008000800 */
[----:B------:R-:W1:Y:S01]  /*4710*/  LDCU UR6, c[0x0][0x3b8] ;  /* 0x00007700ff0677ac */ /* 0x000e620008000800 */
[----:B------:R-:W2:Y:S10]  /*4720*/  LDCU.128 UR20, c[0x0][0x390] ;  /* 0x00007200ff1477ac */ /* 0x000eb40008000c00 */
[----:B------:R-:W-:Y:S05]  /*4730*/  @!P0 BRA `(.L_x_18) ;  /* 0x0000000000108947 */ /* 0x000fea0003800000 */
[----:B------:R-:W-:-:S06]  /*4740*/  USHF.L.U32 UR4, UR4, 0x1f, URZ ;  /* 0x0000001f04047899 */ /* 0x000fcc00080006ff */
[----:B------:R-:W-:-:S04]  /*4750*/  IMAD.U32 R3, RZ, RZ, UR4 ;  /* 0x00000004ff037e24 */ /* 0x000fc8000f8e00ff */
[----:B------:R-:W3:Y:S02]  /*4760*/  SYNCS.PHASECHK.TRANS64.TRYWAIT P0, [UR11], R3 ;  /* 0x00000003ff0075a7 */ /* 0x000ee4000800110b */
[----:B---3--:R-:W-:Y:S05]  /*4770*/  @!P0 BRA `(.L_x_19) ;  /* 0x0000002000188947 */ /* 0x008fea0003800000 */
.L_x_18:
[----:B------:R-:W-:Y:S01]  /*4780*/  BAR.SYNC.DEFER_BLOCKING 0x0 ;  /* 0x0000000000007b1d */ /* 0x000fe20000010000 */
[----:B-1----:R-:W-:Y:S01]  /*4790*/  IMAD R68, R0, UR6, RZ ;  /* 0x0000000600447c24 */ /* 0x002fe2000f8e02ff */
[----:B--2---:R-:W-:Y:S01]  /*47a0*/  ISETP.GE.AND P0, PT, R2, UR22, PT ;  /* 0x0000001602007c0c */ /* 0x004fe2000bf06270 */
[----:B------:R-:W-:Y:S02]  /*47b0*/  VIADD R70, R0, 0x2 ;  /* 0x0000000200467836 */ /* 0x000fe40000000000 */
[----:B------:R-:W-:Y:S02]  /*47c0*/  VIADD R69, R68, UR6 ;  /* 0x0000000644457c36 */ /* 0x000fe40008000000 */
[----:B------:R-:W-:Y:S01]  /*47d0*/  VIADD R71, R0, 0x1 ;  /* 0x0000000100477836 */ /* 0x000fe20000000000 */
[----:B------:R-:W-:Y:S01]  /*47e0*/  ISETP.LT.AND P4, PT, R70, UR23, !P0 ;  /* 0x0000001746007c0c */ /* 0x000fe2000c781270 */
[----:B0-----:R-:W-:Y:S02]  /*47f0*/  IMAD R3, R2, UR5, RZ ;  /* 0x0000000502037c24 */ /* 0x001fe4000f8e02ff */
[----:B------:R-:W-:Y:S01]  /*4800*/  VIADD R70, R69, UR6 ;  /* 0x0000000645467c36 */ /* 0x000fe20008000000 */
[----:B------:R-:W-:Y:S01]  /*4810*/  ISETP.LT.AND P5, PT, R71, UR23, !P0 ;  /* 0x0000001747007c0c */ /* 0x000fe2000c7a1270 */
[----:B------:R-:W-:Y:S01]  /*4820*/  VIADD R88, R0, 0x3 ;  /* 0x0000000300587836 */ /* 0x000fe20000000000 */
[----:B------:R-:W-:Y:S01]  /*4830*/  LEA R2, P3, R3, UR20, 0x1 ;  /* 0x0000001403027c11 */ /* 0x000fe2000f8608ff */
[----:B------:R-:W-:-:S02]  /*4840*/  VIADD R71, R70, UR6 ;  /* 0x0000000646477c36 */ /* 0x000fc40008000000 */
[----:B------:R-:W-:Y:S01]  /*4850*/  VIADD R87, R0, 0x4 ;  /* 0x0000000400577836 */ /* 0x000fe20000000000 */
[----:B------:R-:W-:Y:S02]  /*4860*/  LEA.HI.X.SX32 R3, R3, UR21, 0x1, P3 ;  /* 0x0000001503037c11 */ /* 0x000fe400098f0eff */
[CC--:B------:R-:W-:Y:S02]  /*4870*/  LEA R78, P3, R68.reuse, R2.reuse, 0x1 ;  /* 0x00000002444e7211 */ /* 0x0c0fe400078608ff */
[C---:B------:R-:W-:Y:S01]  /*4880*/  LEA R80, P6, R69.reuse, R2, 0x1 ;  /* 0x0000000245507211 */ /* 0x040fe200078c08ff */
[----:B------:R-:W0:Y:S02]  /*4890*/  @!P2 SYNCS.CCTL.IV [UR15+0x1000] ;  /* 0x00100000ff00a9b1 */ /* 0x000e24000800000f */
[----:B0-----:R-:W-:Y:S01]  /*48a0*/  BAR.SYNC.DEFER_BLOCKING 0x0 ;  /* 0x0000000000007b1d */ /* 0x001fe20000010000 */
[-C--:B------:R-:W-:Y:S02]  /*48b0*/  LEA.HI.X.SX32 R79, R68, R3.reuse, 0x1, P3 ;  /* 0x00000003444f7211 */ /* 0x080fe400018f0eff */
[----:B------:R-:W-:-:S02]  /*48c0*/  LEA.HI.X.SX32 R81, R69, R3, 0x1, P6 ;  /* 0x0000000345517211 */ /* 0x000fc400030f0eff */
[CC--:B------:R-:W-:Y:S02]  /*48d0*/  LEA R82, P3, R70.reuse, R2.reuse, 0x1 ;  /* 0x0000000246527211 */ /* 0x0c0fe400078608ff */
[C---:B------:R-:W-:Y:S01]  /*48e0*/  LEA R74, P6, R71.reuse, R2, 0x1 ;  /* 0x00000002474a7211 */ /* 0x040fe200078c08ff */
[----:B------:R-:W0:Y:S01]  /*48f0*/  LDTM.x64 R4, tmem[UR10] ;  /* 0x0000000a000479ee */ /* 0x000e220008340000 */
[-C--:B------:R-:W-:Y:S02]  /*4900*/  LEA.HI.X.SX32 R83, R70, R3.reuse, 0x1, P3 ;  /* 0x0000000346537211 */ /* 0x080fe400018f0eff */
[----:B------:R-:W-:Y:S01]  /*4910*/  LEA.HI.X.SX32 R75, R71, R3, 0x1, P6 ;  /* 0x00000003474b7211 */ /* 0x000fe200030f0eff */
[----:B------:R-:W1:Y:S01]  /*4920*/  @!P2 SYNCS.CCTL.IV [UR15+0x1008] ;  /* 0x00100800ff00a9b1 */ /* 0x000e62000800000f */
[C---:B------:R-:W-:Y:S01]  /*4930*/  ISETP.LT.AND P2, PT, R0.reuse, UR23, !P0 ;  /* 0x0000001700007c0c */ /* 0x040fe2000c741270 */
[----:B------:R-:W-:Y:S01]  /*4940*/  NOP ;  /* 0x0000000000007918 */ /* 0x000fe20000000000 */
[----:B0-----:R-:W-:Y:S01]  /*4950*/  F2FP.F16.F32.PACK_AB R86, R5, R4 ;  /* 0x000000040556723e */ /* 0x001fe200000000ff */
[----:B------:R-:W-:Y:S01]  /*4960*/  VIADD R4, R71, UR6 ;  /* 0x0000000647047c36 */ /* 0x000fe20008000000 */
[----:B------:R-:W-:Y:S01]  /*4970*/  F2FP.F16.F32.PACK_AB R6, R7, R6 ;  /* 0x000000060706723e */ /* 0x000fe200000000ff */
[----:B------:R-:W-:Y:S01]  /*4980*/  VIADD R7, R0, 0x6 ;  /* 0x0000000600077836 */ /* 0x000fe20000000000 */
[----:B------:R-:W-:Y:S01]  /*4990*/  F2FP.F16.F32.PACK_AB R8, R9, R8 ;  /* 0x000000080908723e */ /* 0x000fe200000000ff */
[C---:B------:R-:W-:Y:S01]  /*49a0*/  VIADD R5, R4.reuse, UR6 ;  /* 0x0000000604057c36 */ /* 0x040fe20008000000 */
[----:B------:R-:W-:-:S05]  /*49b0*/  LEA R76, P3, R4, R2, 0x1 ;  /* 0x00000002044c7211 */ /* 0x000fca00078608ff */
[----:B------:R0:W-:Y:S01]  /*49c0*/  @P2 STG.E.U16 desc[UR16][R78.64], R86 ;  /* 0x000000564e002986 */ /* 0x0001e2000c101510 */
[----:B------:R-:W-:Y:S01]  /*49d0*/  PRMT R9, R6, 0x7632, R9 ;  /* 0x0000763206097816 */ /* 0x000fe20000000009 */
[C---:B------:R-:W-:Y:S01]  /*49e0*/  VIADD R69, R5.reuse, UR6 ;  /* 0x0000000605457c36 */ /* 0x040fe20008000000 */
[-C--:B------:R-:W-:Y:S02]  /*49f0*/  LEA R70, P6, R5, R2.reuse, 0x1 ;  /* 0x0000000205467211 */ /* 0x080fe400078c08ff */
[-C--:B------:R-:W-:Y:S01]  /*4a00*/  LEA.HI.X.SX32 R77, R4, R3.reuse, 0x1, P3 ;  /* 0x00000003044d7211 */ /* 0x080fe200018f0eff */
[----:B------:R-:W-:Y:S01]  /*4a10*/  VIADD R84, R69, UR6 ;  /* 0x0000000645547c36 */ /* 0x000fe20008000000 */
[----:B------:R-:W-:Y:S02]  /*4a20*/  LEA.HI.X.SX32 R71, R5, R3, 0x1, P6 ;  /* 0x0000000305477211 */ /* 0x000fe400030f0eff */
[-C--:B------:R-:W-:Y:S01]  /*4a30*/  LEA R72, P3, R69, R2.reuse, 0x1 ;  /* 0x0000000245487211 */ /* 0x080fe200078608ff */
[C---:B------:R-:W-:Y:S01]  /*4a40*/  VIADD R85, R84.reuse, UR6 ;  /* 0x0000000654557c36 */ /* 0x040fe20008000000 */
[----:B------:R-:W-:-:S02]  /*4a50*/  LEA R68, P6, R84, R2, 0x1 ;  /* 0x0000000254447211 */ /* 0x000fc400078c08ff */
[-C--:B------:R-:W-:Y:S02]  /*4a60*/  LEA.HI.X.SX32 R73, R69, R3.reuse, 0x1, P3 ;  /* 0x0000000345497211 */ /* 0x080fe400018f0eff */
[-C--:B------:R-:W-:Y:S01]  /*4a70*/  LEA.HI.X.SX32 R69, R84, R3.reuse, 0x1, P6 ;  /* 0x0000000354457211 */ /* 0x080fe200030f0eff */
[----:B------:R-:W-:Y:S01]  /*4a80*/  VIADD R84, R0, 0x5 ;  /* 0x0000000500547836 */ /* 0x000fe20000000000 */
[----:B------:R-:W-:Y:S02]  /*4a90*/  ISETP.LT.AND P6, PT, R88, UR23, !P0 ;  /* 0x0000001758007c0c */ /* 0x000fe4000c7c1270 */
[C---:B------:R-:W-:Y:S02]  /*4aa0*/  LEA R4, P3, R85.reuse, R2, 0x1 ;  /* 0x0000000255047211 */ /* 0x040fe400078608ff */
[----:B0-----:R-:W-:Y:S02]  /*4ab0*/  PRMT R79, R86, 0x7632, R79 ;  /* 0x00007632564f7816 */ /* 0x001fe4000000004f */
[C---:B------:R-:W-:Y:S01]  /*4ac0*/  LEA.HI.X.SX32 R5, R85.reuse, R3, 0x1, P3 ;  /* 0x0000000355057211 */ /* 0x040fe200018f0eff */
[----:B------:R-:W-:Y:S01]  /*4ad0*/  VIADD R85, R85, UR6 ;  /* 0x0000000655557c36 */ /* 0x000fe20008000000 */
[----:B------:R-:W-:Y:S01]  /*4ae0*/  ISETP.LT.AND P3, PT, R87, UR23, !P0 ;  /* 0x0000001757007c0c */ /* 0x000fe2000c761270 */
[----:B------:R-:W-:Y:S01]  /*4af0*/  @P5 STG.E.U16 desc[UR16][R80.64], R79 ;  /* 0x0000004f50005986 */ /* 0x000fe2000c101510 */
[----:B------:R-:W-:-:S02]  /*4b00*/  ISETP.LT.AND P2, PT, R84, UR23, !P0 ;  /* 0x0000001754007c0c */ /* 0x000fc4000c741270 */
[----:B------:R-:W-:Y:S01]  /*4b10*/  PRMT R84, R6, 0x7610, R84 ;  /* 0x0000761006547816 */ /* 0x000fe20000000054 */
[C---:B------:R-:W-:Y:S01]  /*4b20*/  VIADD R6, R0.reuse, 0x8 ;  /* 0x0000000800067836 */ /* 0x040fe20000000000 */
[----:B------:R-:W-:Y:S01]  /*4b30*/  ISETP.LT.AND P5, PT, R7, UR23, !P0 ;  /* 0x0000001707007c0c */ /* 0x000fe2000c7a1270 */
[----:B------:R-:W-:Y:S01]  /*4b40*/  VIADD R7, R0, 0x7 ;  /* 0x0000000700077836 */ /* 0x000fe20000000000 */
[----:B------:R-:W-:Y:S01]  /*4b50*/  F2FP.F16.F32.PACK_AB R10, R11, R10 ;  /* 0x0000000a0b0a723e */ /* 0x000fe200000000ff */
[----:B------:R-:W-:Y:S01]  /*4b60*/  @P4 STG.E.U16 desc[UR16][R82.64], R84 ;  /* 0x0000005452004986 */ /* 0x000fe2000c101510 */
[----:B------:R-:W-:Y:S02]  /*4b70*/  F2FP.F16.F32.PACK_AB R12, R13, R12 ;  /* 0x0000000c0d0c723e */ /* 0x000fe400000000ff */
[----:B------:R-:W-:Y:S01]  /*4b80*/  ISETP.LT.AND P4, PT, R7, UR23, !P0 ;  /* 0x0000001707007c0c */ /* 0x000fe2000c781270 */
[----:B------:R0:W-:Y:S01]  /*4b90*/  @P6 STG.E.U16 desc[UR16][R74.64], R9 ;  /* 0x000000094a006986 */ /* 0x0001e2000c101510 */
[----:B------:R-:W-:Y:S01]  /*4ba0*/  ISETP.LT.AND P6, PT, R6, UR23, !P0 ;  /* 0x0000001706007c0c */ /* 0x000fe2000c7c1270 */
[----:B------:R-:W-:Y:S01]  /*4bb0*/  VIADD R6, R0, 0x9 ;  /* 0x0000000900067836 */ /* 0x000fe20000000000 */
[----:B------:R-:W-:Y:S01]  /*4bc0*/  PRMT R7, R8, 0x7632, R7 ;  /* 0x0000763208077816 */ /* 0x000fe20000000007 */
[----:B------:R2:W-:Y:S01]  /*4bd0*/  @P3 STG.E.U16 desc[UR16][R76.64], R8 ;  /* 0x000000084c003986 */ /* 0x0005e2000c101510 */
[----:B------:R-:W-:-:S02]  /*4be0*/  PRMT R11, R10, 0x7632, R11 ;  /* 0x000076320a0b7816 */ /* 0x000fc4000000000b */
[----:B------:R-:W-:Y:S01]  /*4bf0*/  ISETP.LT.AND P3, PT, R6, UR23, !P0 ;  /* 0x0000001706007c0c */ /* 0x000fe2000c761270 */
[----:B------:R-:W-:Y:S01]  /*4c00*/  VIADD R6, R0, 0xa ;  /* 0x0000000a00067836 */ /* 0x000fe20000000000 */
[----:B------:R3:W-:Y:S01]  /*4c10*/  @P2 STG.E.U16 desc[UR16][R70.64], R7 ;  /* 0x0000000746002986 */ /* 0x0007e2000c101510 */
[----:B------:R-:W-:Y:S01]  /*4c20*/  PRMT R13, R12, 0x7610, R13 ;  /* 0x000076100c0d7816 */ /* 0x000fe2000000000d */
[----:B0-----:R-:W-:Y:S02]  /*4c30*/  VIADD R9, R0, 0xd ;  /* 0x0000000d00097836 */ /* 0x001fe40000000000 */
[----:B------:R-:W-:Y:S01]  /*4c40*/  ISETP.LT.AND P2, PT, R6, UR23, !P0 ;  /* 0x0000001706007c0c */ /* 0x000fe2000c741270 */
[C---:B------:R-:W-:Y:S01]  /*4c50*/  VIADD R6, R0.reuse, 0xb ;  /* 0x0000000b00067836 */ /* 0x040fe20000000000 */
[----:B------:R-:W-:Y:S01]  /*4c60*/  @P5 STG.E.U16 desc[UR16][R72.64], R10 ;  /* 0x0000000a48005986 */ /* 0x000fe2000c101510 */
[C---:B--2---:R-:W-:Y:S01]  /*4c70*/  VIADD R8, R0.reuse, 0xc ;  /* 0x0000000c00087836 */ /* 0x044fe20000000000 */
[----:B------:R-:W-:Y:S01]  /*4c80*/  F2FP.F16.F32.PACK_AB R14, R15, R14 ;  /* 0x0000000e0f0e723e */ /* 0x000fe200000000ff */
[----:B------:R-:W-:Y:S01]  /*4c90*/  VIADD R15, R0, 0x3e ;  /* 0x0000003e000f7836 */ /* 0x000fe20000000000 */
[----:B------:R-:W-:Y:S01]  /*4ca0*/  ISETP.LT.AND P5, PT, R6, UR23, !P0 ;  /* 0x0000001706007c0c */ /* 0x000fe2000c7a1270 */
[----:B------:R0:W-:Y:S01]  /*4cb0*/  @P4 STG.E.U16 desc[UR16][R68.64], R11 ;  /* 0x0000000b44004986 */ /* 0x0001e2000c101510 */
[----:B------:R-:W-:-:S02]  /*4cc0*/  LEA R6, P4, R85, R2, 0x1 ;  /* 0x0000000255067211 */ /* 0x000fc400078808ff */
[----:B------:R-:W-:Y:S01]  /*4cd0*/  F2FP.F16.F32.PACK_AB R16, R17, R16 ;  /* 0x000000101110723e */ /* 0x000fe200000000ff */
[----:B------:R2:W-:Y:S01]  /*4ce0*/  @P6 STG.E.U16 desc[UR16][R4.64], R13 ;  /* 0x0000000d04006986 */ /* 0x0005e2000c101510 */
[CC--:B---3--:R-:W-:Y:S01]  /*4cf0*/  LEA.HI.X.SX32 R7, R85.reuse, R3.reuse, 0x1, P4 ;  /* 0x0000000355077211 */ /* 0x0c8fe200020f0eff */
[----:B------:R-:W-:Y:S01]  /*4d00*/  VIADD R85, R85, UR6 ;  /* 0x0000000655557c36 */ /* 0x000fe20008000000 */
[----:B------:R-:W-:Y:S02]  /*4d10*/  ISETP.LT.AND P4, PT, R8, UR23, !P0 ;  /* 0x0000001708007c0c */ /* 0x000fe4000c781270 */
[----:B------:R-:W-:Y:S02]  /*4d20*/  F2FP.F16.F32.PACK_AB R18, R19, R18 ;  /* 0x000000121312723e */ /* 0x000fe400000000ff */
[C---:B------:R-:W-:Y:S02]  /*4d30*/  LEA R8, P6, R85.reuse, R2, 0x1 ;  /* 0x0000000255087211 */ /* 0x040fe400078c08ff */
[----:B0-----:R-:W-:Y:S01]  /*4d40*/  PRMT R69, R12, 0x7632, R69 ;  /* 0x000076320c457816 */ /* 0x001fe20000000045 */
[----:B------:R-:W-:Y:S01]  /*4d50*/  VIADD R12, R85, UR6 ;  /* 0x00000006550c7c36 */ /* 0x000fe20008000000 */
[----:B------:R-:W-:Y:S01]  /*4d60*/  F2FP.F16.F32.PACK_AB R20, R21, R20 ;  /* 0x000000141514723e */ /* 0x000fe200000000ff */
[C---:B--2---:R-:W-:Y:S01]  /*4d70*/  VIADD R4, R0.reuse, 0xe ;  /* 0x0000000e00047836 */ /* 0x044fe20000000000 */
[----:B------:R-:W-:Y:S01]  /*4d80*/  F2FP.F16.F32.PACK_AB R22, R23, R22 ;  /* 0x000000161716723e */ /* 0x000fe200000000ff */
[----:B------:R0:W-:Y:S01]  /*4d90*/  @P3 STG.E.U16 desc[UR16][R6.64], R69 ;  /* 0x0000004506003986 */ /* 0x0001e2000c101510 */
[----:B------:R-:W-:Y:S01]  /*4da0*/  ISETP.LT.AND P3, PT, R9, UR23, !P0 ;  /* 0x0000001709007c0c */ /* 0x000fe2000c761270 */
[----:B------:R-:W-:Y:S01]  /*4db0*/  VIADD R5, R0, 0xf ;  /* 0x0000000f00057836 */ /* 0x000fe20000000000 */
[----:B------:R-:W-:-:S02]  /*4dc0*/  LEA.HI.X.SX32 R9, R85, R3, 0x1, P6 ;  /* 0x0000000355097211 */ /* 0x000fc400030f0eff */
[C---:B------:R-:W-:Y:S02]  /*4dd0*/  LEA R10, P6, R12.reuse, R2, 0x1 ;  /* 0x000000020c0a7211 */ /* 0x040fe400078c08ff */
[----:B------:R-:W-:Y:S01]  /*4de0*/  F2FP.F16.F32.PACK_AB R24, R25, R24 ;  /* 0x000000181918723e */ /* 0x000fe200000000ff */
[----:B------:R2:W-:Y:S01]  /*4df0*/  @P2 STG.E.U16 desc[UR16][R8.64], R14 ;  /* 0x0000000e08002986 */ /* 0x0005e2000c101510 */
[C---:B------:R-:W-:Y:S01]  /*4e00*/  LEA.HI.X.SX32 R11, R12.reuse, R3, 0x1, P6 ;  /* 0x000000030c0b7211 */ /* 0x040fe200030f0eff */
[----:B------:R-:W-:Y:S01]  /*4e10*/  VIADD R12, R12, UR6 ;  /* 0x000000060c0c7c36 */ /* 0x000fe20008000000 */
[----:B------:R-:W-:Y:S02]  /*4e20*/  ISETP.LT.AND P2, PT, R4, UR23, !P0 ;  /* 0x0000001704007c0c */ /* 0x000fe4000c741270 */
[----:B0-----:R-:W-:Y:S01]  /*4e30*/  PRMT R7, R14, 0x7632, R7 ;  /* 0x000076320e077816 */ /* 0x001fe20000000007 */
[C---:B------:R-:W-:Y:S01]  /*4e40*/  VIADD R13, R12.reuse, UR6 ;  /* 0x000000060c0d7c36 */ /* 0x040fe20008000000 */
[----:B------:R-:W-:-:S02]  /*4e50*/  LEA R4, P6, R12, R2, 0x1 ;  /* 0x000000020c047211 */ /* 0x000fc400078c08ff */
[----:B------:R-:W-:Y:S01]  /*4e60*/  F2FP.F16.F32.PACK_AB R26, R27, R26 ;  /* 0x0000001a1b1a723e */ /* 0x000fe200000000ff */
[----:B------:R0:W-:Y:S01]  /*4e70*/  @P5 STG.E.U16 desc[UR16][R10.64], R7 ;  /* 0x000000070a005986 */ /* 0x0001e2000c101510 */
[----:B------:R-:W-:Y:S01]  /*4e80*/  ISETP.LT.AND P5, PT, R5, UR23, !P0 ;  /* 0x0000001705007c0c */ /* 0x000fe2000c7a1270 */
[----:B--2---:R-:W-:Y:S01]  /*4e90*/  VIADD R8, R0, 0x10 ;  /* 0x0000001000087836 */ /* 0x004fe20000000000 */
[----:B------:R-:W-:Y:S01]  /*4ea0*/  LEA.HI.X.SX32 R5, R12, R3, 0x1, P6 ;  /* 0x000000030c057211 */ /* 0x000fe200030f0eff */
[C---:B------:R-:W-:Y:S01]  /*4eb0*/  VIADD R9, R0.reuse, 0x11 ;  /* 0x0000001100097836 */ /* 0x040fe20000000000 */
[----:B------:R-:W-:Y:S01]  /*4ec0*/  LEA R6, P6, R13, R2, 0x1 ;  /* 0x000000020d067211 */ /* 0x000fe200078c08ff */
[----:B------:R-:W-:Y:S01]  /*4ed0*/  VIADD R14, R0, 0x3f ;  /* 0x0000003f000e7836 */ /* 0x000fe20000000000 */
[----:B------:R-:W-:Y:S01]  /*4ee0*/  F2FP.F16.F32.PACK_AB R28, R29, R28 ;  /* 0x0000001c1d1c723e */ /* 0x000fe200000000ff */
[----:B------:R2:W-:Y:S01]  /*4ef0*/  @P4 STG.E.U16 desc[UR16][R4.64], R16 ;  /* 0x0000001004004986 */ /* 0x0005e2000c101510 */
[----:B------:R-:W-:-:S02]  /*4f00*/  ISETP.LT.AND P4, PT, R8, UR23, !P0 ;  /* 0x0000001708007c0c */ /* 0x000fc4000c781270 */
[----:B------:R-:W-:Y:S02]  /*4f10*/  F2FP.F16.F32.PACK_AB R30, R31, R30 ;  /* 0x0000001e1f1e723e */ /* 0x000fe400000000ff */
[CC--:B0-----:R-:W-:Y:S01]  /*4f20*/  LEA.HI.X.SX32 R7, R13.reuse, R3.reuse, 0x1, P6 ;  /* 0x000000030d077211 */ /* 0x0c1fe200030f0eff */
[----:B------:R-:W-:Y:S01]  /*4f30*/  VIADD R13, R13, UR6 ;  /* 0x000000060d0d7c36 */ /* 0x000fe20008000000 */
[----:B------:R-:W-:Y:S02]  /*4f40*/  PRMT R11, R16, 0x7632, R11 ;  /* 0x00007632100b7816 */ /* 0x000fe4000000000b */
[----:B------:R-:W-:Y:S01]  /*4f50*/  F2FP.F16.F32.PACK_AB R32, R33, R32 ;  /* 0x000000202120723e */ /* 0x000fe200000000ff */
[C---:B------:R-:W-:Y:S01]  /*4f60*/  VIADD R12, R13.reuse, UR6 ;  /* 0x000000060d0c7c36 */ /* 0x040fe20008000000 */
[-C--:B------:R-:W-:Y:S01]  /*4f70*/  LEA R8, P6, R13, R2.reuse, 0x1 ;  /* 0x000000020d087211 */ /* 0x080fe200078c08ff */
[----:B------:R0:W-:Y:S01]  /*4f80*/  @P3 STG.E.U16 desc[UR16][R6.64], R11 ;  /* 0x0000000b06003986 */ /* 0x0001e2000c101510 */
[----:B------:R-:W-:Y:S01]  /*4f90*/  ISETP.LT.AND P3, PT, R9, UR23, !P0 ;  /* 0x0000001709007c0c */ /* 0x000fe2000c761270 */
[C---:B--2---:R-:W-:Y:S01]  /*4fa0*/  VIADD R4, R0.reuse, 0x12 ;  /* 0x0000001200047836 */ /* 0x044fe20000000000 */
[----:B------:R-:W-:Y:S01]  /*4fb0*/  LEA.HI.X.SX32 R9, R13, R3, 0x1, P6 ;  /* 0x000000030d097211 */ /* 0x000fe200030f0eff */
[----:B------:R-:W-:Y:S01]  /*4fc0*/  VIADD R5, R0, 0x13 ;  /* 0x0000001300057836 */ /* 0x000fe20000000000 */
[----:B------:R-:W-:-:S02]  /*4fd0*/  LEA R10, P6, R12, R2, 0x1 ;  /* 0x000000020c0a7211 */ /* 0x000fc400078c08ff */
[----:B------:R-:W-:Y:S01]  /*4fe0*/  F2FP.F16.F32.PACK_AB R34, R35, R34 ;  /* 0x000000222322723e */ /* 0x000fe200000000ff */
[----:B------:R2:W-:Y:S01]  /*4ff0*/  @P2 STG.E.U16 desc[UR16][R8.64], R18 ;  /* 0x0000001208002986 */ /* 0x0005e2000c101510 */
[----:B------:R-:W-:Y:S02]  /*5000*/  ISETP.LT.AND P2, PT, R4, UR23, !P0 ;  /* 0x0000001704007c0c */ /* 0x000fe4000c741270 */
        /* <DEDUP_REMOVED lines=9> */
[----:B--2---:R-:W-:Y:S01]  /*50a0*/  VIADD R8, R0, 0x14 ;  /* 0x0000001400087836 */ /* 0x004fe20000000000 */
        /* <DEDUP_REMOVED lines=71> */
[C---:B0-----:R-:W-:Y:S01]  /*5520*/  LEA.HI.X.SX32 R7, R13.reuse, R3, 0x1, P6 ;  /* 0x000000030d077211 */ /* 0x041fe200030f0eff */
[----:B------:R-:W-:Y:S01]  /*5530*/  VIADD R13, R13, UR6 ;  /* 0x000000060d0d7c36 */ /* 0x000fe20008000000 */
[----:B------:R-:W-:-:S03]  /*5540*/  PRMT R11, R28, 0x7632, R11 ;  /* 0x000076321c0b7816 */ /* 0x000fc6000000000b */
[C---:B------:R-:W-:Y:S01]  /*5550*/  VIADD R12, R13.reuse, UR6 ;  /* 0x000000060d0c7c36 */ /* 0x040fe20008000000 */
[-C--:B------:R-:W-:Y:S01]  /*5560*/  LEA R8, P6, R13, R2.reuse, 0x1 ;  /* 0x000000020d087211 */ /* 0x080fe200078c08ff */
[----:B------:R0:W-:Y:S01]  /*5570*/  @P3 STG.E.U16 desc[UR16][R6.64], R11 ;  /* 0x0000000b06003986 */ /* 0x0001e2000c101510 */
[----:B------:R-:W-:Y:S01]  /*5580*/  ISETP.LT.AND P3, PT, R9, UR23, !P0 ;  /* 0x0000001709007c0c */ /* 0x000fe2000c761270 */
[C---:B--2---:R-:W-:Y:S01]  /*5590*/  VIADD R4, R0.reuse, 0x1e ;  /* 0x0000001e00047836 */ /* 0x044fe20000000000 */
[----:B------:R-:W-:Y:S01]  /*55a0*/  LEA.HI.X.SX32 R9, R13, R3, 0x1, P6 ;  /* 0x000000030d097211 */ /* 0x000fe200030f0eff */
[----:B------:R-:W-:Y:S01]  /*55b0*/  VIADD R5, R0, 0x1f ;  /* 0x0000001f00057836 */ /* 0x000fe20000000000 */
[----:B------:R-:W-:-:S03]  /*55c0*/  LEA R10, P6, R12, R2, 0x1 ;  /* 0x000000020c0a7211 */ /* 0x000fc600078c08ff */
[----:B------:R2:W-:Y:S01]  /*55d0*/  @P2 STG.E.U16 desc[UR16][R8.64], R30 ;  /* 0x0000001e08002986 */ /* 0x0005e2000c101510 */
[----:B------:R-:W-:Y:S02]  /*55e0*/  ISETP.LT.AND P2, PT, R4, UR23, !P0 ;  /* 0x0000001704007c0c */ /* 0x000fe4000c741270 */
[C---:B0-----:R-:W-:Y:S01]  /*55f0*/  LEA.HI.X.SX32 R11, R12.reuse, R3, 0x1, P6 ;  /* 0x000000030c0b7211 */ /* 0x041fe200030f0eff */
[----:B------:R-:W-:Y:S01]  /*5600*/  VIADD R12, R12, UR6 ;  /* 0x000000060c0c7c36 */ /* 0x000fe20008000000 */
[----:B------:R-:W-:-:S03]  /*5610*/  PRMT R7, R30, 0x7632, R7 ;  /* 0x000076321e077816 */ /* 0x000fc60000000007 */
[C---:B------:R-:W-:Y:S01]  /*5620*/  VIADD R13, R12.reuse, UR6 ;  /* 0x000000060c0d7c36 */ /* 0x040fe20008000000 */
[-C--:B------:R-:W-:Y:S01]  /*5630*/  LEA R4, P6, R12, R2.reuse, 0x1 ;  /* 0x000000020c047211 */ /* 0x080fe200078c08ff */
[----:B------:R0:W-:Y:S01]  /*5640*/  @P5 STG.E.U16 desc[UR16][R10.64], R7 ;  /* 0x000000070a005986 */ /* 0x0001e2000c101510 */
[----:B------:R-:W-:Y:S01]  /*5650*/  ISETP.LT.AND P5, PT, R5, UR23, !P0 ;  /* 0x0000001705007c0c */ /* 0x000fe2000c7a1270 */
[----:B--2---:R-:W-:Y:S01]  /*5660*/  VIADD R8, R0, 0x20 ;  /* 0x0000002000087836 */ /* 0x004fe20000000000 */
        /* <DEDUP_REMOVED lines=182> */
[----:B------:R-:W-:Y:S02]  /*61d0*/  LEA.HI.X.SX32 R5, R12, R3, 0x1, P6 ;  /* 0x000000030c057211 */ /* 0x000fe400030f0eff */
[----:B------:R-:W-:Y:S02]  /*61e0*/  LEA R6, P6, R13, R2, 0x1 ;  /* 0x000000020d067211 */ /* 0x000fe400078c08ff */
[----:B------:R-:W-:Y:S01]  /*61f0*/  PRMT R9, R60, 0x7632, R9 ;  /* 0x000076323c097816 */ /* 0x000fe20000000009 */
[----:B------:R2:W-:Y:S01]  /*6200*/  @P4 STG.E.U16 desc[UR16][R4.64], R60 ;  /* 0x0000003c04004986 */ /* 0x0005e2000c101510 */
[----:B------:R-:W-:-:S02]  /*6210*/  ISETP.LT.AND P4, PT, R8, UR23, !P0 ;  /* 0x0000001708007c0c */ /* 0x000fc4000c781270 */
[C---:B0-----:R-:W-:Y:S01]  /*6220*/  LEA.HI.X.SX32 R7, R13.reuse, R3, 0x1, P6 ;  /* 0x000000030d077211 */ /* 0x041fe200030f0eff */
[----:B------:R-:W-:Y:S02]  /*6230*/  VIADD R13, R13, UR6 ;  /* 0x000000060d0d7c36 */ /* 0x000fe40008000000 */
[----:B------:R-:W-:Y:S02]  /*6240*/  VIADD R11, R0, 0x3d ;  /* 0x0000003d000b7836 */ /* 0x000fe40000000000 */
[----:B------:R0:W-:Y:S01]  /*6250*/  @P3 STG.E.U16 desc[UR16][R6.64], R9 ;  /* 0x0000000906003986 */ /* 0x0001e2000c101510 */
[C---:B------:R-:W-:Y:S01]  /*6260*/  LEA R8, P3, R13.reuse, R2, 0x1 ;  /* 0x000000020d087211 */ /* 0x040fe200078608ff */
[----:B------:R-:W-:-:S05]  /*6270*/  VIADD R10, R13, UR6 ;  /* 0x000000060d0a7c36 */ /* 0x000fca0008000000 */
[----:B--2---:R-:W-:-:S04]  /*6280*/  LEA R4, P6, R10, R2, 0x1 ;  /* 0x000000020a047211 */ /* 0x004fc800078c08ff */
[CC--:B------:R-:W-:Y:S02]  /*6290*/  LEA.HI.X.SX32 R5, R10.reuse, R3.reuse, 0x1, P6 ;  /* 0x000000030a057211 */ /* 0x0c0fe400030f0eff */
[----:B0-----:R-:W-:Y:S02]  /*62a0*/  LEA.HI.X.SX32 R9, R13, R3, 0x1, P3 ;  /* 0x000000030d097211 */ /* 0x001fe400018f0eff */
[----:B------:R-:W-:Y:S01]  /*62b0*/  ISETP.LT.AND P3, PT, R11, UR23, !P0 ;  /* 0x000000170b007c0c */ /* 0x000fe2000c761270 */
[----:B------:R-:W-:Y:S02]  /*62c0*/  VIADD R11, R10, UR6 ;  /* 0x000000060a0b7c36 */ /* 0x000fe40008000000 */
[----:B------:R0:W-:Y:S02]  /*62d0*/  @P2 STG.E.U16 desc[UR16][R8.64], R62 ;  /* 0x0000003e08002986 */ /* 0x0001e4000c101510 */
[C---:B------:R-:W-:Y:S01]  /*62e0*/  VIADD R12, R11.reuse, UR6 ;  /* 0x000000060b0c7c36 */ /* 0x040fe20008000000 */
[----:B------:R-:W-:-:S03]  /*62f0*/  LEA R6, P2, R11, R2, 0x1 ;  /* 0x000000020b067211 */ /* 0x000fc600078408ff */
[C---:B------:R-:W-:Y:S01]  /*6300*/  VIADD R13, R12.reuse, UR6 ;  /* 0x000000060c0d7c36 */ /* 0x040fe20008000000 */
[CC--:B------:R-:W-:Y:S02]  /*6310*/  LEA R10, P6, R12.reuse, R2.reuse, 0x1 ;  /* 0x000000020c0a7211 */ /* 0x0c0fe400078c08ff */
[-C--:B------:R-:W-:Y:S01]  /*6320*/  LEA.HI.X.SX32 R7, R11, R3.reuse, 0x1, P2 ;  /* 0x000000030b077211 */ /* 0x080fe200010f0eff */
[C---:B------:R-:W-:Y:S01]  /*6330*/  VIADD R0, R13.reuse, UR6 ;  /* 0x000000060d007c36 */ /* 0x040fe20008000000 */
[----:B------:R-:W-:Y:S02]  /*6340*/  LEA.HI.X.SX32 R11, R12, R3, 0x1, P6 ;  /* 0x000000030c0b7211 */ /* 0x000fe400030f0eff */
[----:B------:R-:W-:Y:S02]  /*6350*/  LEA R12, P6, R13, R2, 0x1 ;  /* 0x000000020d0c7211 */ /* 0x000fe400078c08ff */
[----:B------:R-:W-:Y:S02]  /*6360*/  ISETP.LT.AND P2, PT, R15, UR23, !P0 ;  /* 0x000000170f007c0c */ /* 0x000fe4000c741270 */
[----:B------:R-:W-:-:S02]  /*6370*/  ISETP.LT.AND P0, PT, R14, UR23, !P0 ;  /* 0x000000170e007c0c */ /* 0x000fc4000c701270 */
[----:B0-----:R-:W-:Y:S02]  /*6380*/  PRMT R8, R62, 0x7632, R8 ;  /* 0x000076323e087816 */ /* 0x001fe40000000008 */
[-C--:B------:R-:W-:Y:S02]  /*6390*/  LEA.HI.X.SX32 R13, R13, R3.reuse, 0x1, P6 ;  /* 0x000000030d0d7211 */ /* 0x080fe400030f0eff */
[C---:B------:R-:W-:Y:S01]  /*63a0*/  LEA R2, P6, R0.reuse, R2, 0x1 ;  /* 0x0000000200027211 */ /* 0x040fe200078c08ff */
[----:B------:R0:W-:Y:S03]  /*63b0*/  @P5 STG.E.U16 desc[UR16][R4.64], R8 ;  /* 0x0000000804005986 */ /* 0x0001e6000c101510 */
[----:B------:R-:W-:Y:S01]  /*63c0*/  LEA.HI.X.SX32 R3, R0, R3, 0x1, P6 ;  /* 0x0000000300037211 */ /* 0x000fe200030f0eff */
[----:B------:R2:W-:Y:S01]  /*63d0*/  @P4 STG.E.U16 desc[UR16][R6.64], R64 ;  /* 0x0000004006004986 */ /* 0x0005e2000c101510 */
[----:B------:R-:W-:-:S02]  /*63e0*/  PRMT R0, R66, 0x7632, R0 ;  /* 0x0000763242007816 */ /* 0x000fc40000000000 */
[----:B0-----:R-:W-:-:S05]  /*63f0*/  PRMT R5, R64, 0x7632, R5 ;  /* 0x0000763240057816 */ /* 0x001fca0000000005 */
[----:B------:R2:W-:Y:S04]  /*6400*/  @P3 STG.E.U16 desc[UR16][R10.64], R5 ;  /* 0x000000050a003986 */ /* 0x0005e8000c101510 */
[----:B------:R2:W-:Y:S04]  /*6410*/  @P2 STG.E.U16 desc[UR16][R12.64], R66 ;  /* 0x000000420c002986 */ /* 0x0005e8000c101510 */
[----:B------:R2:W-:Y:S01]  /*6420*/  @P0 STG.E.U16 desc[UR16][R2.64], R0 ;  /* 0x0000000002000986 */ /* 0x0005e2000c101510 */
[----:B-1----:R-:W-:Y:S06]  /*6430*/  BAR.SYNC.DEFER_BLOCKING 0x0 ;  /* 0x0000000000007b1d */ /* 0x002fec0000010000 */
[----:B------:R-:W-:Y:S05]  /*6440*/  @P1 BRA `(.L_x_20) ;  /* 0x0000000000a01947 */ /* 0x000fea0003800000 */
[----:B------:R-:W0:Y:S01]  /*6450*/  S2UR UR5, SR_CgaCtaId ;  /* 0x00000000000579c3 */ /* 0x000e220000008800 */
[----:B------:R-:W-:Y:S01]  /*6460*/  NOP ;  /* 0x0000000000007918 */ /* 0x000fe20000000000 */
[----:B------:R-:W-:Y:S01]  /*6470*/  UMOV UR4, 0x50 ;  /* 0x0000005000047882 */ /* 0x000fe20000000000 */
[----:B--2---:R-:W-:Y:S02]  /*6480*/  IMAD.U32 R0, RZ, RZ, UR18 ;  /* 0x00000012ff007e24 */ /* 0x004fe4000f8e00ff */
[----:B------:R-:W-:Y:S02]  /*6490*/  IMAD.MOV.U32 R3, RZ, RZ, 0xf ;  /* 0x0000000fff037424 */ /* 0x000fe400078e00ff */
[----:B------:R-:W-:Y:S01]  /*64a0*/  IMAD.MOV.U32 R7, RZ, RZ, 0x1 ;  /* 0x00000001ff077424 */ /* 0x000fe200078e00ff */
[----:B------:R-:W-:-:S04]  /*64b0*/  LOP3.LUT R0, R0, 0xffff, RZ, 0xc0, !PT ;  /* 0x0000ffff00007812 */ /* 0x000fc800078ec0ff */
[----:B------:R-:W-:-:S05]  /*64c0*/  SHF.R.U32.HI R0, RZ, 0x5, R0 ;  /* 0x00000005ff007819 */ /* 0x000fca0000011600 */
[----:B------:R-:W-:Y:S01]  /*64d0*/  VIADD R2, R0, 0x10 ;  /* 0x0000001000027836 */ /* 0x000fe20000000000 */
[----:B------:R-:W-:Y:S01]  /*64e0*/  SHF.L.U32 R0, R3, R0, RZ ;  /* 0x0000000003007219 */ /* 0x000fe200000006ff */
[----:B0-----:R-:W-:-:S03]  /*64f0*/  ULEA UR6, UR5, UR4, 0x18 ;  /* 0x0000000405067291 */ /* 0x001fc6000f8ec0ff */
[----:B------:R-:W-:-:S04]  /*6500*/  SHF.L.U32 R3, R7, R2, RZ ;  /* 0x0000000207037219 */ /* 0x000fc800000006ff */
[----:B------:R-:W-:Y:S02]  /*6510*/  LOP3.LUT R0, R3, R0, RZ, 0xfc, !PT ;  /* 0x0000000003007212 */ /* 0x000fe400078efcff */
[----:B------:R-:W0:Y:S02]  /*6520*/  LDS R5, [UR6] ;  /* 0x00000006ff057984 */ /* 0x000e240008000800 */
[C---:B------:R-:W-:Y:S02]  /*6530*/  LOP3.LUT R2, R0.reuse, 0xffff, RZ, 0xc0, !PT ;  /* 0x0000ffff00027812 */ /* 0x040fe400078ec0ff */
[----:B0-----:R-:W-:-:S04]  /*6540*/  LOP3.LUT R3, R0, 0xffff, R5, 0x80, !PT ;  /* 0x0000ffff00037812 */ /* 0x001fc800078e8005 */
[----:B------:R-:W-:-:S13]  /*6550*/  ISETP.NE.AND P0, PT, R3, R2, PT ;  /* 0x000000020300720c */ /* 0x000fda0003f05270 */
[----:B------:R-:W-:Y:S05]  /*6560*/  @P0 BRA `(.L_x_21) ;  /* 0x0000000000500947 */ /* 0x000fea0003800000 */
[----:B------:R-:W-:Y:S02]  /*6570*/  SHF.R.U32.HI R5, RZ, 0x10, R5 ;  /* 0x00000010ff057819 */ /* 0x000fe40000011605 */
[----:B------:R-:W-:-:S04]  /*6580*/  SHF.R.U32.HI R2, RZ, 0x10, R0 ;  /* 0x00000010ff027819 */ /* 0x000fc80000011600 */
[----:B------:R-:W-:-:S04]  /*6590*/  LOP3.LUT R5, R5, R2, RZ, 0xc0, !PT ;  /* 0x0000000205057212 */ /* 0x000fc800078ec0ff */
[----:B------:R-:W-:-:S13]  /*65a0*/  ISETP.NE.AND P0, PT, R5, R2, PT ;  /* 0x000000020500720c */ /* 0x000fda0003f05270 */
[----:B------:R-:W-:Y:S05]  /*65b0*/  @P0 BRA `(.L_x_22) ;  /* 0x0000000000300947 */ /* 0x000fea0003800000 */
[----:B------:R-:W-:Y:S01]  /*65c0*/  R2UR UR4, R0 ;  /* 0x00000000000472ca */ /* 0x000fe200000e0000 */
[----:B------:R-:W-:Y:S01]  /*65d0*/  VOTEU.ANY UR5, UPT, PT ;  /* 0x0000000000057886 */ /* 0x000fe200038e0100 */
[----:B------:R-:W0:Y:S01]  /*65e0*/  S2R R0, SR_LANEID ;  /* 0x0000000000007919 */ /* 0x000e220000000000 */
[----:B------:R-:W-:-:S10]  /*65f0*/  UFLO.U32 UR5, UR5 ;  /* 0x00000005000572bd */ /* 0x000fd400080e0000 */
[----:B------:R-:W-:-:S06]  /*6600*/  ULOP3.LUT UR4, URZ, UR4, URZ, 0x33, !UPT ;  /* 0x00000004ff047292 */ /* 0x000fcc000f8e33ff */
[----:B------:R-:W-:-:S04]  /*6610*/  IMAD.U32 R2, RZ, RZ, UR4 ;  /* 0x00000004ff027e24 */ /* 0x000fc8000f8e00ff */
[----:B------:R-:W1:Y:S02]  /*6620*/  REDUX UR7, R2 ;  /* 0x00000000020773c4 */ /* 0x000e640000000000 */
[----:B------:R3:W-:Y:S01]  /*6630*/  UTCATOMSWS.AND URZ, UR4 ;  /* 0x0000000400ff79e3 */ /* 0x0007e20008000000 */
[----:B0-----:R-:W-:Y:S01]  /*6640*/  ISETP.EQ.U32.AND P0, PT, R0, UR5, PT ;  /* 0x0000000500007c0c */ /* 0x001fe2000bf02070 */
[----:B-1----:R-:W-:-:S12]  /*6650*/  IMAD.U32 R0, RZ, RZ, UR7 ;  /* 0x00000007ff007e24 */ /* 0x002fd8000f8e00ff */
[----:B------:R3:W-:Y:S01]  /*6660*/  @P0 ATOMS.AND RZ, [UR6], R0 ;  /* 0x00000000ffff098c */ /* 0x0007e2000a800006 */
[----:B------:R-:W-:Y:S05]  /*6670*/  BRA `(.L_x_20) ;  /* 0x0000000000147947 */ /* 0x000fea0003800000 */
.L_x_22:
[----:B------:R-:W-:-:S07]  /*6680*/  MOV R2, 0x66a0 ;  /* 0x000066a000027802 */ /* 0x000fce0000000f00 */
[----:B------:R-:W-:Y:S05]  /*6690*/  CALL.REL.NOINC `($__internal_0_$__cuda_sm10x_tcgen05_guardrail_trap_col_being_dealloced_not_returned_by_alloc) ;  /* 0x00000000005c7944 */ /* 0x000fea0003c00000 */
[----:B------:R-:W-:Y:S05]  /*66a0*/  BRA `(.L_x_20) ;  /* 0x0000000000087947 */ /* 0x000fea0003800000 */
.L_x_21:
[----:B------:R-:W-:-:S07]  /*66b0*/  MOV R2, 0x66d0 ;  /* 0x000066d000027802 */ /* 0x000fce0000000f00 */
[----:B------:R-:W-:Y:S05]  /*66c0*/  CALL.REL.NOINC `($__internal_2_$__cuda_sm10x_tcgen05_guardrail_trap_unallocated_columns_being_dealloced) ;  /* 0x0000000000687944 */ /* 0x000fea0003c00000 */
.L_x_20:
[----:B------:R-:W-:Y:S01]  /*66d0*/  NOP ;  /* 0x0000000000007918 */ /* 0x000fe20000000000 */
[----:B---3--:R-:W-:Y:S05]  /*66e0*/  EXIT ;  /* 0x000000000000794d */ /* 0x008fea0003800000 */
.L_x_7:
[----:B------:R-:W-:-:S07]  /*66f0*/  IMAD.MOV.U32 R3, RZ, RZ, R2 ;  /* 0x000000ffff037224 */ /* 0x000fce00078e0002 */
.L_x_23:
[----:B-1----:R1:W2:Y:S02]  /*6700*/  SYNCS.PHASECHK.TRANS64.TRYWAIT P2, [R7+URZ], R3 ;  /* 0x00000003070075a7 */ /* 0x0022a400080411ff */
[----:B--2---:R-:W-:Y:S05]  /*6710*/  @!P2 NANOSLEEP.SYNCS 0x989680 ;  /* 0x009896800000a95d */ /* 0x004fea0003900000 */
[----:B------:R-:W2:Y:S02]  /*6720*/  @!P2 SYNCS.PHASECHK.TRANS64 P2, [R7+URZ], R3 ;  /* 0x000000030700a5a7 */ /* 0x000ea400080410ff */
[----:B--2---:R-:W-:Y:S05]  /*6730*/  @!P2 BRA `(.L_x_23) ;  /* 0xfffffffc00f0a947 */ /* 0x004fea000383ffff */
[----:B------:R-:W-:Y:S05]  /*6740*/  BRA `(.L_x_6) ;  /* 0xffffff9800f47947 */ /* 0x000fea000383ffff */
.L_x_10:
[----:B------:R-:W-:-:S07]  /*6750*/  IMAD.MOV.U32 R3, RZ, RZ, R2 ;  /* 0x000000ffff037224 */ /* 0x000fce00078e0002 */
.L_x_24:
[----:B-1----:R1:W2:Y:S02]  /*6760*/  SYNCS.PHASECHK.TRANS64.TRYWAIT P0, [R9+URZ], R3 ;  /* 0x00000003090075a7 */ /* 0x0022a400080011ff */
[----:B--2---:R-:W-:Y:S05]  /*6770*/  @!P0 NANOSLEEP.SYNCS 0x989680 ;  /* 0x009896800000895d */ /* 0x004fea0003900000 */
[----:B------:R-:W2:Y:S02]  /*6780*/  @!P0 SYNCS.PHASECHK.TRANS64 P0, [R9+URZ], R3 ;  /* 0x00000003090085a7 */ /* 0x000ea400080010ff */
[----:B--2---:R-:W-:Y:S05]  /*6790*/  @!P0 BRA `(.L_x_24) ;  /* 0xfffffffc00f08947 */ /* 0x004fea000383ffff */
[----:B------:R-:W-:Y:S05]  /*67a0*/  BRA `(.L_x_9) ;  /* 0xffffff9c00587947 */ /* 0x000fea000383ffff */
.L_x_15:
[----:B------:R-:W0:Y:S02]  /*67b0*/  SYNCS.PHASECHK.TRANS64.TRYWAIT P3, [UR11], R121 ;  /* 0x00000079ff0075a7 */ /* 0x000e24000806110b */
[----:B0-----:R-:W-:Y:S05]  /*67c0*/  @!P3 BRA `(.L_x_15) ;  /* 0xfffffffc00f8b947 */ /* 0x001fea000383ffff */
[----:B------:R-:W-:Y:S05]  /*67d0*/  BRA `(.L_x_25) ;  /* 0xffffffd800647947 */ /* 0x000fea000383ffff */
.L_x_19:
[----:B------:R-:W3:Y:S02]  /*67e0*/  SYNCS.PHASECHK.TRANS64.TRYWAIT P0, [UR11], R3 ;  /* 0x00000003ff0075a7 */ /* 0x000ee4000800110b */
[----:B---3--:R-:W-:Y:S05]  /*67f0*/  @!P0 BRA `(.L_x_19) ;  /* 0xfffffffc00f88947 */ /* 0x008fea000383ffff */
[----:B------:R-:W-:Y:S05]  /*6800*/  BRA `(.L_x_18) ;  /* 0xffffffdc00dc7947 */ /* 0x000fea000383ffff */
        .weak           $__internal_0_$__cuda_sm10x_tcgen05_guardrail_trap_col_being_dealloced_not_returned_by_alloc
        .type           $__internal_0_$__cuda_sm10x_tcgen05_guardrail_trap_col_being_dealloced_not_returned_by_alloc,@function
        .size           $__internal_0_$__cuda_sm10x_tcgen05_guardrail_trap_col_being_dealloced_not_returned_by_alloc,($__internal_1_$__cuda_sm10x_tcgen05_guardrail_trap_phase_invalid_during_alloc - $__internal_0_$__cuda_sm10x_tcgen05_guardrail_trap_col_being_dealloced_not_returned_by_alloc)
$__internal_0_$__cuda_sm10x_tcgen05_guardrail_trap_col_being_dealloced_not_returned_by_alloc:
[----:B------:R-:W-:Y:S05]  /*6810*/  BPT.TRAP 0x1 ;  /* 0x000000040000795c */ /* 0x000fea0000300000 */
[----:B------:R-:W-:-:S04]  /*6820*/  IMAD.MOV.U32 R3, RZ, RZ, 0x0 ;  /* 0x00000000ff037424 */ /* 0x000fc800078e00ff */
[----:B------:R-:W-:Y:S05]  /*6830*/  RET.REL.NODEC R2 `(matmul_kernel) ;  /* 0xffffff9402f07950 */ /* 0x000fea0003c3ffff */
        .weak           $__internal_1_$__cuda_sm10x_tcgen05_guardrail_trap_phase_invalid_during_alloc
        .type           $__internal_1_$__cuda_sm10x_tcgen05_guardrail_trap_phase_invalid_during_alloc,@function
        .size           $__internal_1_$__cuda_sm10x_tcgen05_guardrail_trap_phase_invalid_during_alloc,($__internal_2_$__cuda_sm10x_tcgen05_guardrail_trap_unallocated_columns_being_dealloced - $__internal_1_$__cuda_sm10x_tcgen05_guardrail_trap_phase_invalid_during_alloc)
$__internal_1_$__cuda_sm10x_tcgen05_guardrail_trap_phase_invalid_during_alloc:
[----:B------:R-:W-:Y:S05]  /*6840*/  BPT.TRAP 0x1 ;  /* 0x000000040000795c */ /* 0x000fea0000300000 */
[----:B------:R-:W-:-:S04]  /*6850*/  IMAD.MOV.U32 R3, RZ, RZ, 0x0 ;  /* 0x00000000ff037424 */ /* 0x000fc800078e00ff */
[----:B------:R-:W-:Y:S05]  /*6860*/  RET.REL.NODEC R2 `(matmul_kernel) ;  /* 0xffffff9402e47950 */ /* 0x000fea0003c3ffff */
        .weak           $__internal_2_$__cuda_sm10x_tcgen05_guardrail_trap_unallocated_columns_being_dealloced
        .type           $__internal_2_$__cuda_sm10x_tcgen05_guardrail_trap_unallocated_columns_being_dealloced,@function
        .size           $__internal_2_$__cuda_sm10x_tcgen05_guardrail_trap_unallocated_columns_being_dealloced,(.L_x_29 - $__internal_2_$__cuda_sm10x_tcgen05_guardrail_trap_unallocated_columns_being_dealloced)
$__internal_2_$__cuda_sm10x_tcgen05_guardrail_trap_unallocated_columns_being_dealloced:
[----:B------:R-:W-:Y:S05]  /*6870*/  BPT.TRAP 0x1 ;  /* 0x000000040000795c */ /* 0x000fea0000300000 */
[----:B------:R-:W-:-:S04]  /*6880*/  IMAD.MOV.U32 R3, RZ, RZ, 0x0 ;  /* 0x00000000ff037424 */ /* 0x000fc800078e00ff */
[----:B------:R-:W-:Y:S05]  /*6890*/  RET.REL.NODEC R2 `(matmul_kernel) ;  /* 0xffffff9402d87950 */ /* 0x000fea0003c3ffff */
.L_x_26:
[----:B------:R-:W-:-:S00]  /*68a0*/  BRA `(.L_x_26) ;  /* 0xfffffffc00fc7947 */ /* 0x000fc0000383ffff */
[----:B------:R-:W-:-:S00]  /*68b0*/  NOP ;  /* 0x0000000000007918 */ /* 0x000fc00000000000 */
        /* <DEDUP_REMOVED lines=12> */
.L_x_29:


//--------------------- .nv.shared.matmul_kernel  --------------------------
	.section	.nv.shared.matmul_kernel,"aw",@nobits
	.sectionflags	@""
	.align	16
	.zero		1024


//--------------------- .nv.shared.reserved.0     --------------------------
	.section	.nv.shared.reserved.0,"aw",@nobits
	.align	8
	.weak		__nv_reservedSMEM_offset_0_alias
	.size		__nv_reservedSMEM_offset_0_alias, 0, 64
	.other		__nv_reservedSMEM_offset_0_alias,@"STO_CUDA_RESERVED_SHARED STV_DEFAULT"
__nv_reservedSMEM_offset_0_alias:
	.zero		0
.nv.shared.reserved.0:
	.zero		64
	.weak		__nv_reservedSMEM_allocation_phase
	.type		__nv_reservedSMEM_allocation_phase,@object
	.size		__nv_reservedSMEM_allocation_phase,(.L_0 - __nv_reservedSMEM_allocation_phase)
__nv_reservedSMEM_allocation_phase:
	.zero		1
.L_0:
	.zero		7
	.weak		__nv_reservedSMEM_devtool_atexit_pc
	.type		__nv_reservedSMEM_devtool_atexit_pc,@object
	.size		__nv_reservedSMEM_devtool_atexit_pc,(__nv_reservedSMEM_allocation_mask - __nv_reservedSMEM_devtool_atexit_pc)
__nv_reservedSMEM_devtool_atexit_pc:
	.zero		8
	.weak		__nv_reservedSMEM_allocation_mask
	.type		__nv_reservedSMEM_allocation_mask,@object
	.size		__nv_reservedSMEM_allocation_mask,(.L_2 - __nv_reservedSMEM_allocation_mask)
__nv_reservedSMEM_allocation_mask:
	.zero		4
.L_2:
	.zero		4
	.weak		__nv_reservedSMEM_tmem_allocation_pipeline_mbarrier
	.type		__nv_reservedSMEM_tmem_allocation_pipeline_mbarrier,@object
	.size		__nv_reservedSMEM_tmem_allocation_pipeline_mbarrier,(__nv_reservedSMEM_tmem_allocation_pipeline_mbarrier_parity - __nv_reservedSMEM_tmem_allocation_pipeline_mbarrier)
__nv_reservedSMEM_tmem_allocation_pipeline_mbarrier:
	.zero		8
	.weak		__nv_reservedSMEM_tmem_allocation_pipeline_mbarrier_parity
	.type		__nv_reservedSMEM_tmem_allocation_pipeline_mbarrier_parity,@object
	.size		__nv_reservedSMEM_tmem_allocation_pipeline_mbarrier_parity,(.L_4 - __nv_reservedSMEM_tmem_allocation_pipeline_mbarrier_parity)
__nv_reservedSMEM_tmem_allocation_pipeline_mbarrier_parity:
	.zero		4
.L_4:


//--------------------- .nv.constant0.matmul_kernel --------------------------
	.section	.nv.constant0.matmul_kernel,"a",@progbits
	.sectionflags	@""
	.align	4
.nv.constant0.matmul_kernel:
	.zero		976


//--------------------- SYMBOLS --------------------------

	.type		.nv.reservedSmem.offset0,@object
	.size		.nv.reservedSmem.offset0,0x4
	.type		.nv.reservedSmem.cap,@object
	.size		.nv.reservedSmem.cap,0x4
